//
// Generated by NVIDIA NVVM Compiler
//
// Compiler Build ID: CL-36424714
// Cuda compilation tools, release 13.0, V13.0.88
// Based on NVVM 20.0.0
//

.version 9.0
.target sm_100
.address_size 64

	// .globl	_Z14denoise_kernelP3rgbS0_ii
.func  (.param .b64 func_retval0) __internal_accurate_pow
(
	.param .b64 __internal_accurate_pow_param_0
)
;

.visible .entry _Z14denoise_kernelP3rgbS0_ii(
	.param .u64 .ptr .align 1 _Z14denoise_kernelP3rgbS0_ii_param_0,
	.param .u64 .ptr .align 1 _Z14denoise_kernelP3rgbS0_ii_param_1,
	.param .u32 _Z14denoise_kernelP3rgbS0_ii_param_2,
	.param .u32 _Z14denoise_kernelP3rgbS0_ii_param_3
)
{
	.reg .pred 	%p<8>;
	.reg .b32 	%r<79>;
	.reg .b64 	%rd<12>;

	ld.param.u64 	%rd1, [_Z14denoise_kernelP3rgbS0_ii_param_0];
	ld.param.u64 	%rd2, [_Z14denoise_kernelP3rgbS0_ii_param_1];
	ld.param.u32 	%r4, [_Z14denoise_kernelP3rgbS0_ii_param_2];
	ld.param.u32 	%r5, [_Z14denoise_kernelP3rgbS0_ii_param_3];
	mov.u32 	%r7, %ctaid.x;
	mov.u32 	%r8, %ntid.x;
	mov.u32 	%r9, %tid.x;
	mad.lo.s32 	%r10, %r7, %r8, %r9;
	mov.u32 	%r11, %ctaid.y;
	mov.u32 	%r12, %ntid.y;
	mov.u32 	%r13, %tid.y;
	mad.lo.s32 	%r14, %r11, %r12, %r13;
	setp.lt.s32 	%p1, %r10, 1;
	setp.eq.s32 	%p2, %r14, 0;
	or.pred  	%p3, %p1, %p2;
	add.s32 	%r15, %r4, -1;
	setp.ge.s32 	%p4, %r10, %r15;
	or.pred  	%p5, %p3, %p4;
	add.s32 	%r16, %r5, -1;
	setp.ge.s32 	%p6, %r14, %r16;
	or.pred  	%p7, %p5, %p6;
	@%p7 bra 	$L__BB0_2;
	cvta.to.global.u64 	%rd3, %rd1;
	cvta.to.global.u64 	%rd4, %rd2;
	mad.lo.s32 	%r17, %r4, %r14, %r10;
	mul.wide.s32 	%rd5, %r17, 12;
	add.s64 	%rd6, %rd3, %rd5;
	ld.global.u32 	%r18, [%rd6];
	shl.b32 	%r19, %r18, 1;
	ld.global.u32 	%r20, [%rd6+-12];
	add.s32 	%r21, %r19, %r20;
	ld.global.u32 	%r22, [%rd6+12];
	add.s32 	%r23, %r21, %r22;
	sub.s32 	%r24, %r17, %r4;
	mul.wide.s32 	%rd7, %r24, 12;
	add.s64 	%rd8, %rd3, %rd7;
	ld.global.u32 	%r25, [%rd8];
	add.s32 	%r26, %r23, %r25;
	ld.global.u32 	%r27, [%rd8+12];
	add.s32 	%r28, %r26, %r27;
	ld.global.u32 	%r29, [%rd8+-12];
	add.s32 	%r30, %r28, %r29;
	mul.wide.s32 	%rd9, %r4, 12;
	add.s64 	%rd10, %rd6, %rd9;
	ld.global.u32 	%r31, [%rd10];
	add.s32 	%r32, %r30, %r31;
	ld.global.u32 	%r33, [%rd10+12];
	add.s32 	%r34, %r32, %r33;
	ld.global.u32 	%r35, [%rd10+-12];
	add.s32 	%r36, %r34, %r35;
	mul.hi.u32 	%r37, %r36, -858993459;
	shr.u32 	%r38, %r37, 3;
	add.s64 	%rd11, %rd4, %rd5;
	st.global.u32 	[%rd11], %r38;
	ld.global.u32 	%r39, [%rd6+4];
	shl.b32 	%r40, %r39, 1;
	ld.global.u32 	%r41, [%rd6+-8];
	add.s32 	%r42, %r40, %r41;
	ld.global.u32 	%r43, [%rd6+16];
	add.s32 	%r44, %r42, %r43;
	ld.global.u32 	%r45, [%rd8+4];
	add.s32 	%r46, %r44, %r45;
	ld.global.u32 	%r47, [%rd8+16];
	add.s32 	%r48, %r46, %r47;
	ld.global.u32 	%r49, [%rd8+-8];
	add.s32 	%r50, %r48, %r49;
	ld.global.u32 	%r51, [%rd10+4];
	add.s32 	%r52, %r50, %r51;
	ld.global.u32 	%r53, [%rd10+16];
	add.s32 	%r54, %r52, %r53;
	ld.global.u32 	%r55, [%rd10+-8];
	add.s32 	%r56, %r54, %r55;
	mul.hi.u32 	%r57, %r56, -858993459;
	shr.u32 	%r58, %r57, 3;
	st.global.u32 	[%rd11+4], %r58;
	ld.global.u32 	%r59, [%rd6+8];
	shl.b32 	%r60, %r59, 1;
	ld.global.u32 	%r61, [%rd6+-4];
	add.s32 	%r62, %r60, %r61;
	ld.global.u32 	%r63, [%rd6+20];
	add.s32 	%r64, %r62, %r63;
	ld.global.u32 	%r65, [%rd8+8];
	add.s32 	%r66, %r64, %r65;
	ld.global.u32 	%r67, [%rd8+20];
	add.s32 	%r68, %r66, %r67;
	ld.global.u32 	%r69, [%rd8+-4];
	add.s32 	%r70, %r68, %r69;
	ld.global.u32 	%r71, [%rd10+8];
	add.s32 	%r72, %r70, %r71;
	ld.global.u32 	%r73, [%rd10+20];
	add.s32 	%r74, %r72, %r73;
	ld.global.u32 	%r75, [%rd10+-4];
	add.s32 	%r76, %r74, %r75;
	mul.hi.u32 	%r77, %r76, -858993459;
	shr.u32 	%r78, %r77, 3;
	st.global.u32 	[%rd11+8], %r78;
$L__BB0_2:
	ret;

}
	// .globl	_Z29contrastEnhancementLuminosityP3rgbS0_ii
.visible .entry _Z29contrastEnhancementLuminosityP3rgbS0_ii(
	.param .u64 .ptr .align 1 _Z29contrastEnhancementLuminosityP3rgbS0_ii_param_0,
	.param .u64 .ptr .align 1 _Z29contrastEnhancementLuminosityP3rgbS0_ii_param_1,
	.param .u32 _Z29contrastEnhancementLuminosityP3rgbS0_ii_param_2,
	.param .u32 _Z29contrastEnhancementLuminosityP3rgbS0_ii_param_3
)
{
	.reg .pred 	%p<4>;
	.reg .b32 	%r<20>;
	.reg .b32 	%f<19>;
	.reg .b64 	%rd<8>;

	ld.param.u64 	%rd1, [_Z29contrastEnhancementLuminosityP3rgbS0_ii_param_0];
	ld.param.u64 	%rd2, [_Z29contrastEnhancementLuminosityP3rgbS0_ii_param_1];
	ld.param.u32 	%r3, [_Z29contrastEnhancementLuminosityP3rgbS0_ii_param_2];
	ld.param.u32 	%r4, [_Z29contrastEnhancementLuminosityP3rgbS0_ii_param_3];
	mov.u32 	%r6, %ctaid.x;
	mov.u32 	%r7, %ntid.x;
	mov.u32 	%r8, %tid.x;
	mad.lo.s32 	%r1, %r6, %r7, %r8;
	mov.u32 	%r9, %ctaid.y;
	mov.u32 	%r10, %ntid.y;
	mov.u32 	%r11, %tid.y;
	mad.lo.s32 	%r12, %r9, %r10, %r11;
	setp.ge.s32 	%p1, %r1, %r3;
	setp.ge.s32 	%p2, %r12, %r4;
	or.pred  	%p3, %p1, %p2;
	@%p3 bra 	$L__BB1_2;
	cvta.to.global.u64 	%rd3, %rd1;
	cvta.to.global.u64 	%rd4, %rd2;
	mad.lo.s32 	%r13, %r3, %r12, %r1;
	mul.wide.s32 	%rd5, %r13, 12;
	add.s64 	%rd6, %rd3, %rd5;
	ld.global.u32 	%r14, [%rd6];
	cvt.rn.f32.u32 	%f1, %r14;
	ld.global.u32 	%r15, [%rd6+4];
	cvt.rn.f32.u32 	%f2, %r15;
	ld.global.u32 	%r16, [%rd6+8];
	cvt.rn.f32.u32 	%f3, %r16;
	mul.f32 	%f4, %f2, 0f3F371759;
	fma.rn.f32 	%f5, %f1, 0f3E59B3D0, %f4;
	fma.rn.f32 	%f6, %f3, 0f3D93DD98, %f5;
	sub.f32 	%f7, %f1, %f6;
	fma.rn.f32 	%f8, %f7, 0f3F99999A, %f6;
	max.f32 	%f9, %f8, 0f00000000;
	min.f32 	%f10, %f9, 0f437F0000;
	cvt.rzi.u32.f32 	%r17, %f10;
	add.s64 	%rd7, %rd4, %rd5;
	st.global.u32 	[%rd7], %r17;
	sub.f32 	%f11, %f2, %f6;
	fma.rn.f32 	%f12, %f11, 0f3F99999A, %f6;
	max.f32 	%f13, %f12, 0f00000000;
	min.f32 	%f14, %f13, 0f437F0000;
	cvt.rzi.u32.f32 	%r18, %f14;
	st.global.u32 	[%rd7+4], %r18;
	sub.f32 	%f15, %f3, %f6;
	fma.rn.f32 	%f16, %f15, 0f3F99999A, %f6;
	max.f32 	%f17, %f16, 0f00000000;
	min.f32 	%f18, %f17, 0f437F0000;
	cvt.rzi.u32.f32 	%r19, %f18;
	st.global.u32 	[%rd7+8], %r19;
$L__BB1_2:
	ret;

}
	// .globl	_Z29histogram_equalization_kernelP3rgbS0_ii
.visible .entry _Z29histogram_equalization_kernelP3rgbS0_ii(
	.param .u64 .ptr .align 1 _Z29histogram_equalization_kernelP3rgbS0_ii_param_0,
	.param .u64 .ptr .align 1 _Z29histogram_equalization_kernelP3rgbS0_ii_param_1,
	.param .u32 _Z29histogram_equalization_kernelP3rgbS0_ii_param_2,
	.param .u32 _Z29histogram_equalization_kernelP3rgbS0_ii_param_3
)
{
	.local .align 16 .b8 	__local_depot2[2048];
	.reg .b64 	%SP;
	.reg .b64 	%SPL;
	.reg .pred 	%p<16>;
	.reg .b32 	%r<253>;
	.reg .b64 	%rd<68>;

	mov.u64 	%SPL, __local_depot2;
	ld.param.u64 	%rd17, [_Z29histogram_equalization_kernelP3rgbS0_ii_param_0];
	ld.param.u64 	%rd16, [_Z29histogram_equalization_kernelP3rgbS0_ii_param_1];
	ld.param.u32 	%r21, [_Z29histogram_equalization_kernelP3rgbS0_ii_param_2];
	ld.param.u32 	%r23, [_Z29histogram_equalization_kernelP3rgbS0_ii_param_3];
	cvta.to.global.u64 	%rd1, %rd17;
	add.u64 	%rd2, %SPL, 0;
	add.u64 	%rd3, %SPL, 1024;
	mov.u32 	%r24, %ctaid.x;
	mov.u32 	%r25, %ntid.x;
	mov.u32 	%r26, %tid.x;
	mad.lo.s32 	%r27, %r24, %r25, %r26;
	mov.u32 	%r28, %ctaid.y;
	mov.u32 	%r29, %ntid.y;
	mov.u32 	%r30, %tid.y;
	mad.lo.s32 	%r31, %r28, %r29, %r30;
	mad.lo.s32 	%r1, %r21, %r31, %r27;
	setp.ge.s32 	%p1, %r27, %r21;
	setp.ge.s32 	%p2, %r31, %r23;
	or.pred  	%p3, %p1, %p2;
	@%p3 bra 	$L__BB2_20;
	mov.b32 	%r33, 0;
	st.local.v4.u32 	[%rd2], {%r33, %r33, %r33, %r33};
	st.local.v4.u32 	[%rd2+16], {%r33, %r33, %r33, %r33};
	st.local.v4.u32 	[%rd2+32], {%r33, %r33, %r33, %r33};
	st.local.v4.u32 	[%rd2+48], {%r33, %r33, %r33, %r33};
	st.local.v4.u32 	[%rd2+64], {%r33, %r33, %r33, %r33};
	st.local.v4.u32 	[%rd2+80], {%r33, %r33, %r33, %r33};
	st.local.v4.u32 	[%rd2+96], {%r33, %r33, %r33, %r33};
	st.local.v4.u32 	[%rd2+112], {%r33, %r33, %r33, %r33};
	st.local.v4.u32 	[%rd2+128], {%r33, %r33, %r33, %r33};
	st.local.v4.u32 	[%rd2+144], {%r33, %r33, %r33, %r33};
	st.local.v4.u32 	[%rd2+160], {%r33, %r33, %r33, %r33};
	st.local.v4.u32 	[%rd2+176], {%r33, %r33, %r33, %r33};
	st.local.v4.u32 	[%rd2+192], {%r33, %r33, %r33, %r33};
	st.local.v4.u32 	[%rd2+208], {%r33, %r33, %r33, %r33};
	st.local.v4.u32 	[%rd2+224], {%r33, %r33, %r33, %r33};
	st.local.v4.u32 	[%rd2+240], {%r33, %r33, %r33, %r33};
	st.local.v4.u32 	[%rd2+256], {%r33, %r33, %r33, %r33};
	st.local.v4.u32 	[%rd2+272], {%r33, %r33, %r33, %r33};
	st.local.v4.u32 	[%rd2+288], {%r33, %r33, %r33, %r33};
	st.local.v4.u32 	[%rd2+304], {%r33, %r33, %r33, %r33};
	st.local.v4.u32 	[%rd2+320], {%r33, %r33, %r33, %r33};
	st.local.v4.u32 	[%rd2+336], {%r33, %r33, %r33, %r33};
	st.local.v4.u32 	[%rd2+352], {%r33, %r33, %r33, %r33};
	st.local.v4.u32 	[%rd2+368], {%r33, %r33, %r33, %r33};
	st.local.v4.u32 	[%rd2+384], {%r33, %r33, %r33, %r33};
	st.local.v4.u32 	[%rd2+400], {%r33, %r33, %r33, %r33};
	st.local.v4.u32 	[%rd2+416], {%r33, %r33, %r33, %r33};
	st.local.v4.u32 	[%rd2+432], {%r33, %r33, %r33, %r33};
	st.local.v4.u32 	[%rd2+448], {%r33, %r33, %r33, %r33};
	st.local.v4.u32 	[%rd2+464], {%r33, %r33, %r33, %r33};
	st.local.v4.u32 	[%rd2+480], {%r33, %r33, %r33, %r33};
	st.local.v4.u32 	[%rd2+496], {%r33, %r33, %r33, %r33};
	st.local.v4.u32 	[%rd2+512], {%r33, %r33, %r33, %r33};
	st.local.v4.u32 	[%rd2+528], {%r33, %r33, %r33, %r33};
	st.local.v4.u32 	[%rd2+544], {%r33, %r33, %r33, %r33};
	st.local.v4.u32 	[%rd2+560], {%r33, %r33, %r33, %r33};
	st.local.v4.u32 	[%rd2+576], {%r33, %r33, %r33, %r33};
	st.local.v4.u32 	[%rd2+592], {%r33, %r33, %r33, %r33};
	st.local.v4.u32 	[%rd2+608], {%r33, %r33, %r33, %r33};
	st.local.v4.u32 	[%rd2+624], {%r33, %r33, %r33, %r33};
	st.local.v4.u32 	[%rd2+640], {%r33, %r33, %r33, %r33};
	st.local.v4.u32 	[%rd2+656], {%r33, %r33, %r33, %r33};
	st.local.v4.u32 	[%rd2+672], {%r33, %r33, %r33, %r33};
	st.local.v4.u32 	[%rd2+688], {%r33, %r33, %r33, %r33};
	st.local.v4.u32 	[%rd2+704], {%r33, %r33, %r33, %r33};
	st.local.v4.u32 	[%rd2+720], {%r33, %r33, %r33, %r33};
	st.local.v4.u32 	[%rd2+736], {%r33, %r33, %r33, %r33};
	st.local.v4.u32 	[%rd2+752], {%r33, %r33, %r33, %r33};
	st.local.v4.u32 	[%rd2+768], {%r33, %r33, %r33, %r33};
	st.local.v4.u32 	[%rd2+784], {%r33, %r33, %r33, %r33};
	st.local.v4.u32 	[%rd2+800], {%r33, %r33, %r33, %r33};
	st.local.v4.u32 	[%rd2+816], {%r33, %r33, %r33, %r33};
	st.local.v4.u32 	[%rd2+832], {%r33, %r33, %r33, %r33};
	st.local.v4.u32 	[%rd2+848], {%r33, %r33, %r33, %r33};
	st.local.v4.u32 	[%rd2+864], {%r33, %r33, %r33, %r33};
	st.local.v4.u32 	[%rd2+880], {%r33, %r33, %r33, %r33};
	st.local.v4.u32 	[%rd2+896], {%r33, %r33, %r33, %r33};
	st.local.v4.u32 	[%rd2+912], {%r33, %r33, %r33, %r33};
	st.local.v4.u32 	[%rd2+928], {%r33, %r33, %r33, %r33};
	st.local.v4.u32 	[%rd2+944], {%r33, %r33, %r33, %r33};
	st.local.v4.u32 	[%rd2+960], {%r33, %r33, %r33, %r33};
	st.local.v4.u32 	[%rd2+976], {%r33, %r33, %r33, %r33};
	st.local.v4.u32 	[%rd2+992], {%r33, %r33, %r33, %r33};
	st.local.v4.u32 	[%rd2+1008], {%r33, %r33, %r33, %r33};
	mul.lo.s32 	%r2, %r23, %r21;
	setp.lt.s32 	%p4, %r2, 1;
	@%p4 bra 	$L__BB2_13;
	and.b32  	%r3, %r2, 7;
	setp.lt.u32 	%p5, %r2, 8;
	mov.b32 	%r248, 0;
	@%p5 bra 	$L__BB2_5;
	and.b32  	%r248, %r2, 2147483640;
	neg.s32 	%r246, %r248;
	add.s64 	%rd64, %rd1, 48;
$L__BB2_4:
	.pragma "nounroll";
	ld.global.u32 	%r35, [%rd64+-48];
	ld.global.u32 	%r36, [%rd64+-44];
	add.s32 	%r37, %r36, %r35;
	ld.global.u32 	%r38, [%rd64+-40];
	add.s32 	%r39, %r37, %r38;
	mul.hi.u32 	%r40, %r39, -1431655765;
	shr.u32 	%r41, %r40, 1;
	mul.wide.u32 	%rd20, %r41, 4;
	add.s64 	%rd21, %rd2, %rd20;
	ld.local.u32 	%r42, [%rd21];
	add.s32 	%r43, %r42, 1;
	st.local.u32 	[%rd21], %r43;
	ld.global.u32 	%r44, [%rd64+-36];
	ld.global.u32 	%r45, [%rd64+-32];
	add.s32 	%r46, %r45, %r44;
	ld.global.u32 	%r47, [%rd64+-28];
	add.s32 	%r48, %r46, %r47;
	mul.hi.u32 	%r49, %r48, -1431655765;
	shr.u32 	%r50, %r49, 1;
	mul.wide.u32 	%rd22, %r50, 4;
	add.s64 	%rd23, %rd2, %rd22;
	ld.local.u32 	%r51, [%rd23];
	add.s32 	%r52, %r51, 1;
	st.local.u32 	[%rd23], %r52;
	ld.global.u32 	%r53, [%rd64+-24];
	ld.global.u32 	%r54, [%rd64+-20];
	add.s32 	%r55, %r54, %r53;
	ld.global.u32 	%r56, [%rd64+-16];
	add.s32 	%r57, %r55, %r56;
	mul.hi.u32 	%r58, %r57, -1431655765;
	shr.u32 	%r59, %r58, 1;
	mul.wide.u32 	%rd24, %r59, 4;
	add.s64 	%rd25, %rd2, %rd24;
	ld.local.u32 	%r60, [%rd25];
	add.s32 	%r61, %r60, 1;
	st.local.u32 	[%rd25], %r61;
	ld.global.u32 	%r62, [%rd64+-12];
	ld.global.u32 	%r63, [%rd64+-8];
	add.s32 	%r64, %r63, %r62;
	ld.global.u32 	%r65, [%rd64+-4];
	add.s32 	%r66, %r64, %r65;
	mul.hi.u32 	%r67, %r66, -1431655765;
	shr.u32 	%r68, %r67, 1;
	mul.wide.u32 	%rd26, %r68, 4;
	add.s64 	%rd27, %rd2, %rd26;
	ld.local.u32 	%r69, [%rd27];
	add.s32 	%r70, %r69, 1;
	st.local.u32 	[%rd27], %r70;
	ld.global.u32 	%r71, [%rd64];
	ld.global.u32 	%r72, [%rd64+4];
	add.s32 	%r73, %r72, %r71;
	ld.global.u32 	%r74, [%rd64+8];
	add.s32 	%r75, %r73, %r74;
	mul.hi.u32 	%r76, %r75, -1431655765;
	shr.u32 	%r77, %r76, 1;
	mul.wide.u32 	%rd28, %r77, 4;
	add.s64 	%rd29, %rd2, %rd28;
	ld.local.u32 	%r78, [%rd29];
	add.s32 	%r79, %r78, 1;
	st.local.u32 	[%rd29], %r79;
	ld.global.u32 	%r80, [%rd64+12];
	ld.global.u32 	%r81, [%rd64+16];
	add.s32 	%r82, %r81, %r80;
	ld.global.u32 	%r83, [%rd64+20];
	add.s32 	%r84, %r82, %r83;
	mul.hi.u32 	%r85, %r84, -1431655765;
	shr.u32 	%r86, %r85, 1;
	mul.wide.u32 	%rd30, %r86, 4;
	add.s64 	%rd31, %rd2, %rd30;
	ld.local.u32 	%r87, [%rd31];
	add.s32 	%r88, %r87, 1;
	st.local.u32 	[%rd31], %r88;
	ld.global.u32 	%r89, [%rd64+24];
	ld.global.u32 	%r90, [%rd64+28];
	add.s32 	%r91, %r90, %r89;
	ld.global.u32 	%r92, [%rd64+32];
	add.s32 	%r93, %r91, %r92;
	mul.hi.u32 	%r94, %r93, -1431655765;
	shr.u32 	%r95, %r94, 1;
	mul.wide.u32 	%rd32, %r95, 4;
	add.s64 	%rd33, %rd2, %rd32;
	ld.local.u32 	%r96, [%rd33];
	add.s32 	%r97, %r96, 1;
	st.local.u32 	[%rd33], %r97;
	ld.global.u32 	%r98, [%rd64+36];
	ld.global.u32 	%r99, [%rd64+40];
	add.s32 	%r100, %r99, %r98;
	ld.global.u32 	%r101, [%rd64+44];
	add.s32 	%r102, %r100, %r101;
	mul.hi.u32 	%r103, %r102, -1431655765;
	shr.u32 	%r104, %r103, 1;
	mul.wide.u32 	%rd34, %r104, 4;
	add.s64 	%rd35, %rd2, %rd34;
	ld.local.u32 	%r105, [%rd35];
	add.s32 	%r106, %r105, 1;
	st.local.u32 	[%rd35], %r106;
	add.s32 	%r246, %r246, 8;
	add.s64 	%rd64, %rd64, 96;
	setp.ne.s32 	%p6, %r246, 0;
	@%p6 bra 	$L__BB2_4;
$L__BB2_5:
	setp.eq.s32 	%p7, %r3, 0;
	@%p7 bra 	$L__BB2_13;
	and.b32  	%r9, %r2, 3;
	setp.lt.u32 	%p8, %r3, 4;
	@%p8 bra 	$L__BB2_8;
	mul.wide.u32 	%rd36, %r248, 12;
	add.s64 	%rd37, %rd1, %rd36;
	ld.global.u32 	%r107, [%rd37];
	ld.global.u32 	%r108, [%rd37+4];
	add.s32 	%r109, %r108, %r107;
	ld.global.u32 	%r110, [%rd37+8];
	add.s32 	%r111, %r109, %r110;
	mul.hi.u32 	%r112, %r111, -1431655765;
	shr.u32 	%r113, %r112, 1;
	mul.wide.u32 	%rd38, %r113, 4;
	add.s64 	%rd39, %rd2, %rd38;
	ld.local.u32 	%r114, [%rd39];
	add.s32 	%r115, %r114, 1;
	st.local.u32 	[%rd39], %r115;
	ld.global.u32 	%r116, [%rd37+12];
	ld.global.u32 	%r117, [%rd37+16];
	add.s32 	%r118, %r117, %r116;
	ld.global.u32 	%r119, [%rd37+20];
	add.s32 	%r120, %r118, %r119;
	mul.hi.u32 	%r121, %r120, -1431655765;
	shr.u32 	%r122, %r121, 1;
	mul.wide.u32 	%rd40, %r122, 4;
	add.s64 	%rd41, %rd2, %rd40;
	ld.local.u32 	%r123, [%rd41];
	add.s32 	%r124, %r123, 1;
	st.local.u32 	[%rd41], %r124;
	ld.global.u32 	%r125, [%rd37+24];
	ld.global.u32 	%r126, [%rd37+28];
	add.s32 	%r127, %r126, %r125;
	ld.global.u32 	%r128, [%rd37+32];
	add.s32 	%r129, %r127, %r128;
	mul.hi.u32 	%r130, %r129, -1431655765;
	shr.u32 	%r131, %r130, 1;
	mul.wide.u32 	%rd42, %r131, 4;
	add.s64 	%rd43, %rd2, %rd42;
	ld.local.u32 	%r132, [%rd43];
	add.s32 	%r133, %r132, 1;
	st.local.u32 	[%rd43], %r133;
	ld.global.u32 	%r134, [%rd37+36];
	ld.global.u32 	%r135, [%rd37+40];
	add.s32 	%r136, %r135, %r134;
	ld.global.u32 	%r137, [%rd37+44];
	add.s32 	%r138, %r136, %r137;
	mul.hi.u32 	%r139, %r138, -1431655765;
	shr.u32 	%r140, %r139, 1;
	mul.wide.u32 	%rd44, %r140, 4;
	add.s64 	%rd45, %rd2, %rd44;
	ld.local.u32 	%r141, [%rd45];
	add.s32 	%r142, %r141, 1;
	st.local.u32 	[%rd45], %r142;
	add.s32 	%r248, %r248, 4;
$L__BB2_8:
	setp.eq.s32 	%p9, %r9, 0;
	@%p9 bra 	$L__BB2_13;
	setp.eq.s32 	%p10, %r9, 1;
	@%p10 bra 	$L__BB2_11;
	mul.wide.u32 	%rd46, %r248, 12;
	add.s64 	%rd47, %rd1, %rd46;
	ld.global.u32 	%r143, [%rd47];
	ld.global.u32 	%r144, [%rd47+4];
	add.s32 	%r145, %r144, %r143;
	ld.global.u32 	%r146, [%rd47+8];
	add.s32 	%r147, %r145, %r146;
	mul.hi.u32 	%r148, %r147, -1431655765;
	shr.u32 	%r149, %r148, 1;
	mul.wide.u32 	%rd48, %r149, 4;
	add.s64 	%rd49, %rd2, %rd48;
	ld.local.u32 	%r150, [%rd49];
	add.s32 	%r151, %r150, 1;
	st.local.u32 	[%rd49], %r151;
	ld.global.u32 	%r152, [%rd47+12];
	ld.global.u32 	%r153, [%rd47+16];
	add.s32 	%r154, %r153, %r152;
	ld.global.u32 	%r155, [%rd47+20];
	add.s32 	%r156, %r154, %r155;
	mul.hi.u32 	%r157, %r156, -1431655765;
	shr.u32 	%r158, %r157, 1;
	mul.wide.u32 	%rd50, %r158, 4;
	add.s64 	%rd51, %rd2, %rd50;
	ld.local.u32 	%r159, [%rd51];
	add.s32 	%r160, %r159, 1;
	st.local.u32 	[%rd51], %r160;
	add.s32 	%r248, %r248, 2;
$L__BB2_11:
	and.b32  	%r161, %r2, 1;
	setp.eq.b32 	%p11, %r161, 1;
	not.pred 	%p12, %p11;
	@%p12 bra 	$L__BB2_13;
	mul.wide.u32 	%rd52, %r248, 12;
	add.s64 	%rd53, %rd1, %rd52;
	ld.global.u32 	%r162, [%rd53];
	ld.global.u32 	%r163, [%rd53+4];
	add.s32 	%r164, %r163, %r162;
	ld.global.u32 	%r165, [%rd53+8];
	add.s32 	%r166, %r164, %r165;
	mul.hi.u32 	%r167, %r166, -1431655765;
	shr.u32 	%r168, %r167, 1;
	mul.wide.u32 	%rd54, %r168, 4;
	add.s64 	%rd55, %rd2, %rd54;
	ld.local.u32 	%r169, [%rd55];
	add.s32 	%r170, %r169, 1;
	st.local.u32 	[%rd55], %r170;
$L__BB2_13:
	mov.b32 	%r172, 0;
	st.local.v4.u32 	[%rd3], {%r172, %r172, %r172, %r172};
	add.s64 	%rd66, %rd3, 16;
	st.local.v4.u32 	[%rd3+16], {%r172, %r172, %r172, %r172};
	add.s64 	%rd67, %rd3, 32;
	st.local.v4.u32 	[%rd3+32], {%r172, %r172, %r172, %r172};
	st.local.v4.u32 	[%rd3+48], {%r172, %r172, %r172, %r172};
	st.local.v4.u32 	[%rd3+64], {%r172, %r172, %r172, %r172};
	st.local.v4.u32 	[%rd3+80], {%r172, %r172, %r172, %r172};
	st.local.v4.u32 	[%rd3+96], {%r172, %r172, %r172, %r172};
	st.local.v4.u32 	[%rd3+112], {%r172, %r172, %r172, %r172};
	st.local.v4.u32 	[%rd3+128], {%r172, %r172, %r172, %r172};
	st.local.v4.u32 	[%rd3+144], {%r172, %r172, %r172, %r172};
	st.local.v4.u32 	[%rd3+160], {%r172, %r172, %r172, %r172};
	st.local.v4.u32 	[%rd3+176], {%r172, %r172, %r172, %r172};
	st.local.v4.u32 	[%rd3+192], {%r172, %r172, %r172, %r172};
	st.local.v4.u32 	[%rd3+208], {%r172, %r172, %r172, %r172};
	st.local.v4.u32 	[%rd3+224], {%r172, %r172, %r172, %r172};
	st.local.v4.u32 	[%rd3+240], {%r172, %r172, %r172, %r172};
	st.local.v4.u32 	[%rd3+256], {%r172, %r172, %r172, %r172};
	st.local.v4.u32 	[%rd3+272], {%r172, %r172, %r172, %r172};
	st.local.v4.u32 	[%rd3+288], {%r172, %r172, %r172, %r172};
	st.local.v4.u32 	[%rd3+304], {%r172, %r172, %r172, %r172};
	st.local.v4.u32 	[%rd3+320], {%r172, %r172, %r172, %r172};
	st.local.v4.u32 	[%rd3+336], {%r172, %r172, %r172, %r172};
	st.local.v4.u32 	[%rd3+352], {%r172, %r172, %r172, %r172};
	st.local.v4.u32 	[%rd3+368], {%r172, %r172, %r172, %r172};
	st.local.v4.u32 	[%rd3+384], {%r172, %r172, %r172, %r172};
	st.local.v4.u32 	[%rd3+400], {%r172, %r172, %r172, %r172};
	st.local.v4.u32 	[%rd3+416], {%r172, %r172, %r172, %r172};
	st.local.v4.u32 	[%rd3+432], {%r172, %r172, %r172, %r172};
	st.local.v4.u32 	[%rd3+448], {%r172, %r172, %r172, %r172};
	st.local.v4.u32 	[%rd3+464], {%r172, %r172, %r172, %r172};
	st.local.v4.u32 	[%rd3+480], {%r172, %r172, %r172, %r172};
	st.local.v4.u32 	[%rd3+496], {%r172, %r172, %r172, %r172};
	st.local.v4.u32 	[%rd3+512], {%r172, %r172, %r172, %r172};
	st.local.v4.u32 	[%rd3+528], {%r172, %r172, %r172, %r172};
	st.local.v4.u32 	[%rd3+544], {%r172, %r172, %r172, %r172};
	st.local.v4.u32 	[%rd3+560], {%r172, %r172, %r172, %r172};
	st.local.v4.u32 	[%rd3+576], {%r172, %r172, %r172, %r172};
	st.local.v4.u32 	[%rd3+592], {%r172, %r172, %r172, %r172};
	st.local.v4.u32 	[%rd3+608], {%r172, %r172, %r172, %r172};
	st.local.v4.u32 	[%rd3+624], {%r172, %r172, %r172, %r172};
	st.local.v4.u32 	[%rd3+640], {%r172, %r172, %r172, %r172};
	st.local.v4.u32 	[%rd3+656], {%r172, %r172, %r172, %r172};
	st.local.v4.u32 	[%rd3+672], {%r172, %r172, %r172, %r172};
	st.local.v4.u32 	[%rd3+688], {%r172, %r172, %r172, %r172};
	st.local.v4.u32 	[%rd3+704], {%r172, %r172, %r172, %r172};
	st.local.v4.u32 	[%rd3+720], {%r172, %r172, %r172, %r172};
	st.local.v4.u32 	[%rd3+736], {%r172, %r172, %r172, %r172};
	st.local.v4.u32 	[%rd3+752], {%r172, %r172, %r172, %r172};
	st.local.v4.u32 	[%rd3+768], {%r172, %r172, %r172, %r172};
	st.local.v4.u32 	[%rd3+784], {%r172, %r172, %r172, %r172};
	st.local.v4.u32 	[%rd3+800], {%r172, %r172, %r172, %r172};
	st.local.v4.u32 	[%rd3+816], {%r172, %r172, %r172, %r172};
	st.local.v4.u32 	[%rd3+832], {%r172, %r172, %r172, %r172};
	st.local.v4.u32 	[%rd3+848], {%r172, %r172, %r172, %r172};
	st.local.v4.u32 	[%rd3+864], {%r172, %r172, %r172, %r172};
	st.local.v4.u32 	[%rd3+880], {%r172, %r172, %r172, %r172};
	st.local.v4.u32 	[%rd3+896], {%r172, %r172, %r172, %r172};
	st.local.v4.u32 	[%rd3+912], {%r172, %r172, %r172, %r172};
	st.local.v4.u32 	[%rd3+928], {%r172, %r172, %r172, %r172};
	st.local.v4.u32 	[%rd3+944], {%r172, %r172, %r172, %r172};
	st.local.v4.u32 	[%rd3+960], {%r172, %r172, %r172, %r172};
	st.local.v4.u32 	[%rd3+976], {%r172, %r172, %r172, %r172};
	st.local.v4.u32 	[%rd3+992], {%r172, %r172, %r172, %r172};
	st.local.v4.u32 	[%rd3+1008], {%r172, %r172, %r172, %r172};
	ld.local.u32 	%r14, [%rd2];
	add.s64 	%rd65, %rd2, 8;
	mov.b32 	%r250, -1;
$L__BB2_14:
	setp.eq.s32 	%p13, %r250, -1;
	mov.u32 	%r251, %r14;
	@%p13 bra 	$L__BB2_16;
	mul.wide.u32 	%rd56, %r250, 4;
	add.s64 	%rd57, %rd3, %rd56;
	ld.local.u32 	%r173, [%rd57];
	ld.local.u32 	%r174, [%rd65+-8];
	add.s32 	%r251, %r174, %r173;
$L__BB2_16:
	ld.local.u32 	%r175, [%rd65+-4];
	add.s32 	%r176, %r175, %r251;
	ld.local.v2.u32 	{%r177, %r178}, [%rd65];
	add.s32 	%r179, %r177, %r176;
	add.s32 	%r180, %r178, %r179;
	st.local.v4.u32 	[%rd66+-16], {%r251, %r176, %r179, %r180};
	ld.local.v4.u32 	{%r181, %r182, %r183, %r184}, [%rd65+8];
	add.s32 	%r185, %r181, %r180;
	add.s32 	%r186, %r182, %r185;
	add.s32 	%r187, %r183, %r186;
	add.s32 	%r188, %r184, %r187;
	st.local.v4.u32 	[%rd66], {%r185, %r186, %r187, %r188};
	add.s32 	%r250, %r250, 8;
	add.s64 	%rd66, %rd66, 32;
	add.s64 	%rd65, %rd65, 32;
	setp.ne.s32 	%p14, %r250, 255;
	@%p14 bra 	$L__BB2_14;
	mov.b32 	%r252, 0;
$L__BB2_18:
	ld.local.v4.u32 	{%r190, %r191, %r192, %r193}, [%rd67+-32];
	mul.lo.s32 	%r194, %r190, 255;
	div.s32 	%r195, %r194, %r2;
	mul.lo.s32 	%r196, %r191, 255;
	div.s32 	%r197, %r196, %r2;
	mul.lo.s32 	%r198, %r192, 255;
	div.s32 	%r199, %r198, %r2;
	mul.lo.s32 	%r200, %r193, 255;
	div.s32 	%r201, %r200, %r2;
	st.local.v4.u32 	[%rd67+-32], {%r195, %r197, %r199, %r201};
	ld.local.v4.u32 	{%r202, %r203, %r204, %r205}, [%rd67+-16];
	mul.lo.s32 	%r206, %r202, 255;
	div.s32 	%r207, %r206, %r2;
	mul.lo.s32 	%r208, %r203, 255;
	div.s32 	%r209, %r208, %r2;
	mul.lo.s32 	%r210, %r204, 255;
	div.s32 	%r211, %r210, %r2;
	mul.lo.s32 	%r212, %r205, 255;
	div.s32 	%r213, %r212, %r2;
	st.local.v4.u32 	[%rd67+-16], {%r207, %r209, %r211, %r213};
	ld.local.v4.u32 	{%r214, %r215, %r216, %r217}, [%rd67];
	mul.lo.s32 	%r218, %r214, 255;
	div.s32 	%r219, %r218, %r2;
	mul.lo.s32 	%r220, %r215, 255;
	div.s32 	%r221, %r220, %r2;
	mul.lo.s32 	%r222, %r216, 255;
	div.s32 	%r223, %r222, %r2;
	mul.lo.s32 	%r224, %r217, 255;
	div.s32 	%r225, %r224, %r2;
	st.local.v4.u32 	[%rd67], {%r219, %r221, %r223, %r225};
	ld.local.v4.u32 	{%r226, %r227, %r228, %r229}, [%rd67+16];
	mul.lo.s32 	%r230, %r226, 255;
	div.s32 	%r231, %r230, %r2;
	mul.lo.s32 	%r232, %r227, 255;
	div.s32 	%r233, %r232, %r2;
	mul.lo.s32 	%r234, %r228, 255;
	div.s32 	%r235, %r234, %r2;
	mul.lo.s32 	%r236, %r229, 255;
	div.s32 	%r237, %r236, %r2;
	st.local.v4.u32 	[%rd67+16], {%r231, %r233, %r235, %r237};
	add.s32 	%r252, %r252, 16;
	add.s64 	%rd67, %rd67, 64;
	setp.ne.s32 	%p15, %r252, 256;
	@%p15 bra 	$L__BB2_18;
	mul.wide.s32 	%rd58, %r1, 12;
	add.s64 	%rd59, %rd1, %rd58;
	ld.global.u32 	%r238, [%rd59];
	ld.global.u32 	%r239, [%rd59+4];
	add.s32 	%r240, %r239, %r238;
	ld.global.u32 	%r241, [%rd59+8];
	add.s32 	%r242, %r240, %r241;
	mul.hi.u32 	%r243, %r242, -1431655765;
	shr.u32 	%r244, %r243, 1;
	mul.wide.u32 	%rd60, %r244, 4;
	add.s64 	%rd61, %rd3, %rd60;
	ld.local.u32 	%r245, [%rd61];
	cvta.to.global.u64 	%rd62, %rd16;
	add.s64 	%rd63, %rd62, %rd58;
	st.global.u32 	[%rd63], %r245;
	st.global.u32 	[%rd63+4], %r245;
	st.global.u32 	[%rd63+8], %r245;
$L__BB2_20:
	ret;

}
	// .globl	_Z23color_correction_kernelPhiifff
.visible .entry _Z23color_correction_kernelPhiifff(
	.param .u64 .ptr .align 1 _Z23color_correction_kernelPhiifff_param_0,
	.param .u32 _Z23color_correction_kernelPhiifff_param_1,
	.param .u32 _Z23color_correction_kernelPhiifff_param_2,
	.param .f32 _Z23color_correction_kernelPhiifff_param_3,
	.param .f32 _Z23color_correction_kernelPhiifff_param_4,
	.param .f32 _Z23color_correction_kernelPhiifff_param_5
)
{
	.reg .pred 	%p<4>;
	.reg .b16 	%rs<4>;
	.reg .b32 	%r<18>;
	.reg .b32 	%f<16>;
	.reg .b64 	%rd<5>;

	ld.param.u64 	%rd1, [_Z23color_correction_kernelPhiifff_param_0];
	ld.param.u32 	%r3, [_Z23color_correction_kernelPhiifff_param_1];
	ld.param.u32 	%r4, [_Z23color_correction_kernelPhiifff_param_2];
	ld.param.f32 	%f1, [_Z23color_correction_kernelPhiifff_param_3];
	ld.param.f32 	%f2, [_Z23color_correction_kernelPhiifff_param_4];
	ld.param.f32 	%f3, [_Z23color_correction_kernelPhiifff_param_5];
	mov.u32 	%r6, %ctaid.x;
	mov.u32 	%r7, %ntid.x;
	mov.u32 	%r8, %tid.x;
	mad.lo.s32 	%r1, %r6, %r7, %r8;
	mov.u32 	%r9, %ctaid.y;
	mov.u32 	%r10, %ntid.y;
	mov.u32 	%r11, %tid.y;
	mad.lo.s32 	%r12, %r9, %r10, %r11;
	setp.ge.s32 	%p1, %r1, %r3;
	setp.ge.s32 	%p2, %r12, %r4;
	or.pred  	%p3, %p1, %p2;
	@%p3 bra 	$L__BB3_2;
	cvta.to.global.u64 	%rd2, %rd1;
	mad.lo.s32 	%r13, %r3, %r12, %r1;
	mul.lo.s32 	%r14, %r13, 3;
	cvt.s64.s32 	%rd3, %r14;
	add.s64 	%rd4, %rd2, %rd3;
	ld.global.u8 	%rs1, [%rd4];
	ld.global.u8 	%rs2, [%rd4+1];
	ld.global.u8 	%rs3, [%rd4+2];
	cvt.rn.f32.u16 	%f4, %rs1;
	mul.f32 	%f5, %f1, %f4;
	max.f32 	%f6, %f5, 0f00000000;
	min.f32 	%f7, %f6, 0f437F0000;
	cvt.rzi.u32.f32 	%r15, %f7;
	cvt.rn.f32.u16 	%f8, %rs2;
	mul.f32 	%f9, %f2, %f8;
	max.f32 	%f10, %f9, 0f00000000;
	min.f32 	%f11, %f10, 0f437F0000;
	cvt.rzi.u32.f32 	%r16, %f11;
	cvt.rn.f32.u16 	%f12, %rs3;
	mul.f32 	%f13, %f3, %f12;
	max.f32 	%f14, %f13, 0f00000000;
	min.f32 	%f15, %f14, 0f437F0000;
	cvt.rzi.u32.f32 	%r17, %f15;
	st.global.u8 	[%rd4], %r15;
	st.global.u8 	[%rd4+1], %r16;
	st.global.u8 	[%rd4+2], %r17;
$L__BB3_2:
	ret;

}
	// .globl	_Z23image_sharpening_kernelP3rgbS0_ii
.visible .entry _Z23image_sharpening_kernelP3rgbS0_ii(
	.param .u64 .ptr .align 1 _Z23image_sharpening_kernelP3rgbS0_ii_param_0,
	.param .u64 .ptr .align 1 _Z23image_sharpening_kernelP3rgbS0_ii_param_1,
	.param .u32 _Z23image_sharpening_kernelP3rgbS0_ii_param_2,
	.param .u32 _Z23image_sharpening_kernelP3rgbS0_ii_param_3
)
{
	.reg .pred 	%p<32>;
	.reg .b32 	%r<52>;
	.reg .b32 	%f<117>;
	.reg .b64 	%rd<37>;

	ld.param.u64 	%rd3, [_Z23image_sharpening_kernelP3rgbS0_ii_param_0];
	ld.param.u64 	%rd2, [_Z23image_sharpening_kernelP3rgbS0_ii_param_1];
	ld.param.u32 	%r8, [_Z23image_sharpening_kernelP3rgbS0_ii_param_2];
	ld.param.u32 	%r10, [_Z23image_sharpening_kernelP3rgbS0_ii_param_3];
	cvta.to.global.u64 	%rd1, %rd3;
	mov.u32 	%r11, %ctaid.x;
	mov.u32 	%r12, %ntid.x;
	mov.u32 	%r13, %tid.x;
	mad.lo.s32 	%r1, %r11, %r12, %r13;
	mov.u32 	%r14, %ctaid.y;
	mov.u32 	%r15, %ntid.y;
	mov.u32 	%r16, %tid.y;
	mad.lo.s32 	%r17, %r14, %r15, %r16;
	mul.lo.s32 	%r3, %r8, %r17;
	add.s32 	%r4, %r3, %r1;
	setp.ge.s32 	%p3, %r1, %r8;
	setp.ge.s32 	%p4, %r17, %r10;
	or.pred  	%p5, %p3, %p4;
	@%p5 bra 	$L__BB4_20;
	setp.eq.s32 	%p6, %r17, 0;
	sub.s32 	%r5, %r3, %r8;
	setp.lt.s32 	%p7, %r1, 1;
	mov.f32 	%f93, 0f00000000;
	or.pred  	%p8, %p6, %p7;
	mov.f32 	%f94, %f93;
	mov.f32 	%f95, %f93;
	@%p8 bra 	$L__BB4_3;
	cvt.s64.s32 	%rd4, %r5;
	cvt.u64.u32 	%rd5, %r1;
	add.s64 	%rd6, %rd5, %rd4;
	mad.lo.s64 	%rd7, %rd6, 12, %rd1;
	ld.global.u32 	%r18, [%rd7+-12];
	cvt.rn.f32.u32 	%f56, %r18;
	mov.f32 	%f57, 0f00000000;
	sub.f32 	%f93, %f57, %f56;
	ld.global.u32 	%r19, [%rd7+-8];
	cvt.rn.f32.u32 	%f58, %r19;
	sub.f32 	%f94, %f57, %f58;
	ld.global.u32 	%r20, [%rd7+-4];
	cvt.rn.f32.u32 	%f59, %r20;
	sub.f32 	%f95, %f57, %f59;
$L__BB4_3:
	setp.eq.s32 	%p9, %r17, 0;
	setp.lt.s32 	%p10, %r1, 0;
	or.pred  	%p11, %p9, %p10;
	@%p11 bra 	$L__BB4_5;
	add.s32 	%r21, %r1, %r5;
	mul.wide.s32 	%rd8, %r21, 12;
	add.s64 	%rd9, %rd1, %rd8;
	ld.global.u32 	%r22, [%rd9];
	cvt.rn.f32.u32 	%f60, %r22;
	sub.f32 	%f93, %f93, %f60;
	ld.global.u32 	%r23, [%rd9+4];
	cvt.rn.f32.u32 	%f61, %r23;
	sub.f32 	%f94, %f94, %f61;
	ld.global.u32 	%r24, [%rd9+8];
	cvt.rn.f32.u32 	%f62, %r24;
	sub.f32 	%f95, %f95, %f62;
$L__BB4_5:
	setp.eq.s32 	%p12, %r17, 0;
	add.s32 	%r25, %r1, 1;
	setp.gt.s32 	%p13, %r1, -2;
	setp.lt.s32 	%p14, %r25, %r8;
	and.pred  	%p1, %p13, %p14;
	not.pred 	%p16, %p1;
	or.pred  	%p17, %p12, %p16;
	@%p17 bra 	$L__BB4_7;
	cvt.s64.s32 	%rd10, %r5;
	cvt.s64.s32 	%rd11, %r1;
	add.s64 	%rd12, %rd11, %rd10;
	mad.lo.s64 	%rd13, %rd12, 12, %rd1;
	ld.global.u32 	%r26, [%rd13+12];
	cvt.rn.f32.u32 	%f63, %r26;
	sub.f32 	%f93, %f93, %f63;
	ld.global.u32 	%r27, [%rd13+16];
	cvt.rn.f32.u32 	%f64, %r27;
	sub.f32 	%f94, %f94, %f64;
	ld.global.u32 	%r28, [%rd13+20];
	cvt.rn.f32.u32 	%f65, %r28;
	sub.f32 	%f95, %f95, %f65;
$L__BB4_7:
	setp.gt.s32 	%p18, %r1, 0;
	setp.le.s32 	%p19, %r1, %r8;
	and.pred  	%p2, %p18, %p19;
	not.pred 	%p20, %p2;
	@%p20 bra 	$L__BB4_9;
	cvt.s64.s32 	%rd14, %r3;
	cvt.u64.u32 	%rd15, %r1;
	add.s64 	%rd16, %rd15, %rd14;
	mad.lo.s64 	%rd17, %rd16, 12, %rd1;
	ld.global.u32 	%r29, [%rd17+-12];
	cvt.rn.f32.u32 	%f66, %r29;
	sub.f32 	%f93, %f93, %f66;
	ld.global.u32 	%r30, [%rd17+-8];
	cvt.rn.f32.u32 	%f67, %r30;
	sub.f32 	%f94, %f94, %f67;
	ld.global.u32 	%r31, [%rd17+-4];
	cvt.rn.f32.u32 	%f68, %r31;
	sub.f32 	%f95, %f95, %f68;
$L__BB4_9:
	setp.lt.s32 	%p21, %r1, 0;
	@%p21 bra 	$L__BB4_11;
	mul.wide.s32 	%rd18, %r4, 12;
	add.s64 	%rd19, %rd1, %rd18;
	ld.global.u32 	%r32, [%rd19];
	cvt.rn.f32.u32 	%f69, %r32;
	fma.rn.f32 	%f93, %f69, 0f41100000, %f93;
	ld.global.u32 	%r33, [%rd19+4];
	cvt.rn.f32.u32 	%f70, %r33;
	fma.rn.f32 	%f94, %f70, 0f41100000, %f94;
	ld.global.u32 	%r34, [%rd19+8];
	cvt.rn.f32.u32 	%f71, %r34;
	fma.rn.f32 	%f95, %f71, 0f41100000, %f95;
$L__BB4_11:
	@%p16 bra 	$L__BB4_13;
	cvt.s64.s32 	%rd20, %r3;
	cvt.s64.s32 	%rd21, %r1;
	add.s64 	%rd22, %rd21, %rd20;
	mad.lo.s64 	%rd23, %rd22, 12, %rd1;
	ld.global.u32 	%r35, [%rd23+12];
	cvt.rn.f32.u32 	%f72, %r35;
	sub.f32 	%f93, %f93, %f72;
	ld.global.u32 	%r36, [%rd23+16];
	cvt.rn.f32.u32 	%f73, %r36;
	sub.f32 	%f94, %f94, %f73;
	ld.global.u32 	%r37, [%rd23+20];
	cvt.rn.f32.u32 	%f74, %r37;
	sub.f32 	%f95, %f95, %f74;
$L__BB4_13:
	add.s32 	%r6, %r17, 1;
	setp.ge.u32 	%p23, %r6, %r10;
	shl.b32 	%r38, %r8, 1;
	add.s32 	%r7, %r5, %r38;
	or.pred  	%p25, %p23, %p20;
	@%p25 bra 	$L__BB4_15;
	cvt.s64.s32 	%rd24, %r7;
	cvt.u64.u32 	%rd25, %r1;
	add.s64 	%rd26, %rd25, %rd24;
	mad.lo.s64 	%rd27, %rd26, 12, %rd1;
	ld.global.u32 	%r39, [%rd27+-12];
	cvt.rn.f32.u32 	%f75, %r39;
	sub.f32 	%f93, %f93, %f75;
	ld.global.u32 	%r40, [%rd27+-8];
	cvt.rn.f32.u32 	%f76, %r40;
	sub.f32 	%f94, %f94, %f76;
	ld.global.u32 	%r41, [%rd27+-4];
	cvt.rn.f32.u32 	%f77, %r41;
	sub.f32 	%f95, %f95, %f77;
$L__BB4_15:
	setp.ge.u32 	%p26, %r6, %r10;
	setp.lt.s32 	%p27, %r1, 0;
	or.pred  	%p28, %p26, %p27;
	@%p28 bra 	$L__BB4_17;
	add.s32 	%r42, %r4, %r8;
	mul.wide.s32 	%rd28, %r42, 12;
	add.s64 	%rd29, %rd1, %rd28;
	ld.global.u32 	%r43, [%rd29];
	cvt.rn.f32.u32 	%f78, %r43;
	sub.f32 	%f93, %f93, %f78;
	ld.global.u32 	%r44, [%rd29+4];
	cvt.rn.f32.u32 	%f79, %r44;
	sub.f32 	%f94, %f94, %f79;
	ld.global.u32 	%r45, [%rd29+8];
	cvt.rn.f32.u32 	%f80, %r45;
	sub.f32 	%f95, %f95, %f80;
$L__BB4_17:
	setp.ge.u32 	%p29, %r6, %r10;
	or.pred  	%p31, %p29, %p16;
	@%p31 bra 	$L__BB4_19;
	cvt.s64.s32 	%rd30, %r7;
	cvt.s64.s32 	%rd31, %r1;
	add.s64 	%rd32, %rd31, %rd30;
	mad.lo.s64 	%rd33, %rd32, 12, %rd1;
	ld.global.u32 	%r46, [%rd33+12];
	cvt.rn.f32.u32 	%f81, %r46;
	sub.f32 	%f93, %f93, %f81;
	ld.global.u32 	%r47, [%rd33+16];
	cvt.rn.f32.u32 	%f82, %r47;
	sub.f32 	%f94, %f94, %f82;
	ld.global.u32 	%r48, [%rd33+20];
	cvt.rn.f32.u32 	%f83, %r48;
	sub.f32 	%f95, %f95, %f83;
$L__BB4_19:
	max.f32 	%f84, %f93, 0f00000000;
	min.f32 	%f85, %f84, 0f437F0000;
	cvt.rzi.u32.f32 	%r49, %f85;
	cvta.to.global.u64 	%rd34, %rd2;
	mul.wide.s32 	%rd35, %r4, 12;
	add.s64 	%rd36, %rd34, %rd35;
	st.global.u32 	[%rd36], %r49;
	max.f32 	%f86, %f94, 0f00000000;
	min.f32 	%f87, %f86, 0f437F0000;
	cvt.rzi.u32.f32 	%r50, %f87;
	st.global.u32 	[%rd36+4], %r50;
	max.f32 	%f88, %f95, 0f00000000;
	min.f32 	%f89, %f88, 0f437F0000;
	cvt.rzi.u32.f32 	%r51, %f89;
	st.global.u32 	[%rd36+8], %r51;
$L__BB4_20:
	ret;

}
	// .globl	_Z23gamma_correction_kernelP3rgbS0_ii
.visible .entry _Z23gamma_correction_kernelP3rgbS0_ii(
	.param .u64 .ptr .align 1 _Z23gamma_correction_kernelP3rgbS0_ii_param_0,
	.param .u64 .ptr .align 1 _Z23gamma_correction_kernelP3rgbS0_ii_param_1,
	.param .u32 _Z23gamma_correction_kernelP3rgbS0_ii_param_2,
	.param .u32 _Z23gamma_correction_kernelP3rgbS0_ii_param_3
)
{
	.reg .pred 	%p<40>;
	.reg .b32 	%r<67>;
	.reg .b64 	%rd<9>;
	.reg .b64 	%fd<44>;

	ld.param.u64 	%rd3, [_Z23gamma_correction_kernelP3rgbS0_ii_param_0];
	ld.param.u64 	%rd4, [_Z23gamma_correction_kernelP3rgbS0_ii_param_1];
	ld.param.u32 	%r7, [_Z23gamma_correction_kernelP3rgbS0_ii_param_2];
	ld.param.u32 	%r8, [_Z23gamma_correction_kernelP3rgbS0_ii_param_3];
	mov.u32 	%r10, %ctaid.x;
	mov.u32 	%r11, %ntid.x;
	mov.u32 	%r12, %tid.x;
	mad.lo.s32 	%r13, %r10, %r11, %r12;
	mov.u32 	%r14, %ctaid.y;
	mov.u32 	%r15, %ntid.y;
	mov.u32 	%r16, %tid.y;
	mad.lo.s32 	%r17, %r14, %r15, %r16;
	mad.lo.s32 	%r1, %r7, %r17, %r13;
	setp.ge.s32 	%p1, %r13, %r7;
	setp.ge.s32 	%p2, %r17, %r8;
	or.pred  	%p3, %p1, %p2;
	@%p3 bra 	$L__BB5_17;
	cvta.to.global.u64 	%rd5, %rd3;
	mul.wide.s32 	%rd6, %r1, 12;
	add.s64 	%rd1, %rd5, %rd6;
	ld.global.u32 	%r19, [%rd1];
	cvt.rn.f64.u32 	%fd19, %r19;
	div.rn.f64 	%fd1, %fd19, 0d406FE00000000000;
	{
	.reg .b32 %temp; 
	mov.b64 	{%temp, %r2}, %fd1;
	}
	mov.f64 	%fd20, 0d3FF8000000000000;
	{
	.reg .b32 %temp; 
	mov.b64 	{%temp, %r3}, %fd20;
	}
	and.b32  	%r4, %r3, 2146435072;
	setp.neu.f64 	%p4, %fd1, 0d0000000000000000;
	@%p4 bra 	$L__BB5_3;
	setp.eq.s32 	%p6, %r4, 1073741824;
	selp.b32 	%r20, %r2, 0, %p6;
	setp.lt.s32 	%p7, %r3, 0;
	or.b32  	%r21, %r20, 2146435072;
	selp.b32 	%r22, %r21, %r20, %p7;
	mov.b32 	%r23, 0;
	mov.b64 	%fd39, {%r23, %r22};
	bra.uni 	$L__BB5_4;
$L__BB5_3:
	{ // callseq 0, 0
	.param .b64 param0;
	st.param.f64 	[param0], %fd1;
	.param .b64 retval0;
	call.uni (retval0), 
	__internal_accurate_pow, 
	(
	param0
	);
	ld.param.f64 	%fd21, [retval0];
	} // callseq 0
	setp.lt.s32 	%p5, %r2, 0;
	selp.f64 	%fd39, 0dFFF8000000000000, %fd21, %p5;
$L__BB5_4:
	add.f64 	%fd23, %fd1, 0d3FF8000000000000;
	{
	.reg .b32 %temp; 
	mov.b64 	{%temp, %r24}, %fd23;
	}
	and.b32  	%r25, %r24, 2146435072;
	setp.ne.s32 	%p8, %r25, 2146435072;
	setp.neu.f64 	%p9, %fd1, 0d7FF0000000000000;
	or.pred  	%p10, %p9, %p8;
	@%p10 bra 	$L__BB5_6;
	setp.eq.s32 	%p11, %r4, 1073741824;
	setp.lt.s32 	%p12, %r3, 0;
	selp.b32 	%r27, 0, 2146435072, %p12;
	setp.lt.s32 	%p13, %r2, 0;
	and.b32  	%r28, %r3, 2147483647;
	setp.ne.s32 	%p14, %r28, 1071644672;
	or.b32  	%r29, %r27, -2147483648;
	selp.b32 	%r30, %r29, %r27, %p14;
	selp.b32 	%r31, %r30, %r27, %p11;
	selp.b32 	%r32, %r31, %r27, %p13;
	mov.b32 	%r33, 0;
	mov.b64 	%fd39, {%r33, %r32};
$L__BB5_6:
	setp.eq.f64 	%p15, %fd1, 0d3FF0000000000000;
	mul.f64 	%fd24, %fd39, 0d406FE00000000000;
	selp.f64 	%fd25, 0d406FE00000000000, %fd24, %p15;
	cvt.rzi.u32.f64 	%r34, %fd25;
	cvta.to.global.u64 	%rd7, %rd4;
	add.s64 	%rd2, %rd7, %rd6;
	st.global.u32 	[%rd2], %r34;
	ld.global.u32 	%r35, [%rd1+4];
	cvt.rn.f64.u32 	%fd26, %r35;
	div.rn.f64 	%fd7, %fd26, 0d406FE00000000000;
	{
	.reg .b32 %temp; 
	mov.b64 	{%temp, %r5}, %fd7;
	}
	setp.neu.f64 	%p16, %fd7, 0d0000000000000000;
	@%p16 bra 	$L__BB5_8;
	setp.eq.s32 	%p18, %r4, 1073741824;
	selp.b32 	%r36, %r5, 0, %p18;
	setp.lt.s32 	%p19, %r3, 0;
	or.b32  	%r37, %r36, 2146435072;
	selp.b32 	%r38, %r37, %r36, %p19;
	mov.b32 	%r39, 0;
	mov.b64 	%fd41, {%r39, %r38};
	bra.uni 	$L__BB5_9;
$L__BB5_8:
	{ // callseq 1, 0
	.param .b64 param0;
	st.param.f64 	[param0], %fd7;
	.param .b64 retval0;
	call.uni (retval0), 
	__internal_accurate_pow, 
	(
	param0
	);
	ld.param.f64 	%fd27, [retval0];
	} // callseq 1
	setp.lt.s32 	%p17, %r5, 0;
	selp.f64 	%fd41, 0dFFF8000000000000, %fd27, %p17;
$L__BB5_9:
	add.f64 	%fd29, %fd7, 0d3FF8000000000000;
	{
	.reg .b32 %temp; 
	mov.b64 	{%temp, %r40}, %fd29;
	}
	and.b32  	%r41, %r40, 2146435072;
	setp.ne.s32 	%p20, %r41, 2146435072;
	setp.neu.f64 	%p21, %fd7, 0d7FF0000000000000;
	or.pred  	%p22, %p21, %p20;
	@%p22 bra 	$L__BB5_11;
	setp.eq.s32 	%p23, %r4, 1073741824;
	setp.lt.s32 	%p24, %r3, 0;
	selp.b32 	%r43, 0, 2146435072, %p24;
	setp.lt.s32 	%p25, %r5, 0;
	and.b32  	%r44, %r3, 2147483647;
	setp.ne.s32 	%p26, %r44, 1071644672;
	or.b32  	%r45, %r43, -2147483648;
	selp.b32 	%r46, %r45, %r43, %p26;
	selp.b32 	%r47, %r46, %r43, %p23;
	selp.b32 	%r48, %r47, %r43, %p25;
	mov.b32 	%r49, 0;
	mov.b64 	%fd41, {%r49, %r48};
$L__BB5_11:
	setp.eq.f64 	%p27, %fd7, 0d3FF0000000000000;
	mul.f64 	%fd30, %fd41, 0d406FE00000000000;
	selp.f64 	%fd31, 0d406FE00000000000, %fd30, %p27;
	cvt.rzi.u32.f64 	%r50, %fd31;
	st.global.u32 	[%rd2+4], %r50;
	ld.global.u32 	%r51, [%rd1+8];
	cvt.rn.f64.u32 	%fd32, %r51;
	div.rn.f64 	%fd13, %fd32, 0d406FE00000000000;
	{
	.reg .b32 %temp; 
	mov.b64 	{%temp, %r6}, %fd13;
	}
	setp.neu.f64 	%p28, %fd13, 0d0000000000000000;
	@%p28 bra 	$L__BB5_13;
	setp.eq.s32 	%p30, %r4, 1073741824;
	selp.b32 	%r52, %r6, 0, %p30;
	setp.lt.s32 	%p31, %r3, 0;
	or.b32  	%r53, %r52, 2146435072;
	selp.b32 	%r54, %r53, %r52, %p31;
	mov.b32 	%r55, 0;
	mov.b64 	%fd43, {%r55, %r54};
	bra.uni 	$L__BB5_14;
$L__BB5_13:
	{ // callseq 2, 0
	.param .b64 param0;
	st.param.f64 	[param0], %fd13;
	.param .b64 retval0;
	call.uni (retval0), 
	__internal_accurate_pow, 
	(
	param0
	);
	ld.param.f64 	%fd33, [retval0];
	} // callseq 2
	setp.lt.s32 	%p29, %r6, 0;
	selp.f64 	%fd43, 0dFFF8000000000000, %fd33, %p29;
$L__BB5_14:
	add.f64 	%fd35, %fd13, 0d3FF8000000000000;
	{
	.reg .b32 %temp; 
	mov.b64 	{%temp, %r56}, %fd35;
	}
	and.b32  	%r57, %r56, 2146435072;
	setp.ne.s32 	%p32, %r57, 2146435072;
	setp.neu.f64 	%p33, %fd13, 0d7FF0000000000000;
	or.pred  	%p34, %p33, %p32;
	@%p34 bra 	$L__BB5_16;
	setp.eq.s32 	%p35, %r4, 1073741824;
	setp.lt.s32 	%p36, %r3, 0;
	selp.b32 	%r59, 0, 2146435072, %p36;
	setp.lt.s32 	%p37, %r6, 0;
	and.b32  	%r60, %r3, 2147483647;
	setp.ne.s32 	%p38, %r60, 1071644672;
	or.b32  	%r61, %r59, -2147483648;
	selp.b32 	%r62, %r61, %r59, %p38;
	selp.b32 	%r63, %r62, %r59, %p35;
	selp.b32 	%r64, %r63, %r59, %p37;
	mov.b32 	%r65, 0;
	mov.b64 	%fd43, {%r65, %r64};
$L__BB5_16:
	setp.eq.f64 	%p39, %fd13, 0d3FF0000000000000;
	mul.f64 	%fd36, %fd43, 0d406FE00000000000;
	selp.f64 	%fd37, 0d406FE00000000000, %fd36, %p39;
	cvt.rzi.u32.f64 	%r66, %fd37;
	st.global.u32 	[%rd2+8], %r66;
$L__BB5_17:
	ret;

}
	// .globl	_Z16sharpeningFilterP3rgbS0_jj
.visible .entry _Z16sharpeningFilterP3rgbS0_jj(
	.param .u64 .ptr .align 1 _Z16sharpeningFilterP3rgbS0_jj_param_0,
	.param .u64 .ptr .align 1 _Z16sharpeningFilterP3rgbS0_jj_param_1,
	.param .u32 _Z16sharpeningFilterP3rgbS0_jj_param_2,
	.param .u32 _Z16sharpeningFilterP3rgbS0_jj_param_3
)
{
	.reg .pred 	%p<14>;
	.reg .b32 	%r<54>;
	.reg .b32 	%f<62>;
	.reg .b64 	%rd<25>;

	ld.param.u64 	%rd2, [_Z16sharpeningFilterP3rgbS0_jj_param_1];
	ld.param.u32 	%r3, [_Z16sharpeningFilterP3rgbS0_jj_param_2];
	ld.param.u32 	%r4, [_Z16sharpeningFilterP3rgbS0_jj_param_3];
	mov.u32 	%r5, %ctaid.x;
	mov.u32 	%r6, %ntid.x;
	mov.u32 	%r7, %tid.x;
	mad.lo.s32 	%r1, %r5, %r6, %r7;
	mov.u32 	%r8, %ctaid.y;
	mov.u32 	%r9, %ntid.y;
	mov.u32 	%r10, %tid.y;
	mad.lo.s32 	%r2, %r8, %r9, %r10;
	setp.lt.s32 	%p1, %r1, 1;
	add.s32 	%r11, %r3, -1;
	setp.ge.u32 	%p2, %r1, %r11;
	or.pred  	%p3, %p1, %p2;
	setp.eq.s32 	%p4, %r2, 0;
	or.pred  	%p5, %p4, %p3;
	add.s32 	%r12, %r4, -1;
	setp.ge.u32 	%p6, %r2, %r12;
	or.pred  	%p7, %p6, %p5;
	@%p7 bra 	$L__BB6_2;
	ld.param.u64 	%rd24, [_Z16sharpeningFilterP3rgbS0_jj_param_0];
	cvta.to.global.u64 	%rd3, %rd24;
	cvta.to.global.u64 	%rd4, %rd2;
	mul.lo.s32 	%r13, %r3, %r2;
	add.s32 	%r14, %r13, %r1;
	mul.wide.u32 	%rd5, %r14, 12;
	add.s64 	%rd6, %rd4, %rd5;
	sub.s32 	%r15, %r13, %r3;
	add.s32 	%r16, %r15, %r1;
	add.s32 	%r17, %r16, -1;
	mul.wide.u32 	%rd7, %r17, 12;
	add.s64 	%rd8, %rd3, %rd7;
	ld.global.u32 	%r18, [%rd8];
	cvt.rn.f32.u32 	%f1, %r18;
	mov.f32 	%f2, 0f00000000;
	sub.f32 	%f3, %f2, %f1;
	mul.wide.u32 	%rd9, %r16, 12;
	add.s64 	%rd10, %rd3, %rd9;
	ld.global.u32 	%r19, [%rd10];
	cvt.rn.f32.u32 	%f4, %r19;
	sub.f32 	%f5, %f3, %f4;
	add.s32 	%r20, %r16, 1;
	mul.wide.u32 	%rd11, %r20, 12;
	add.s64 	%rd12, %rd3, %rd11;
	ld.global.u32 	%r21, [%rd12];
	cvt.rn.f32.u32 	%f6, %r21;
	sub.f32 	%f7, %f5, %f6;
	add.s32 	%r22, %r17, %r3;
	mul.wide.u32 	%rd13, %r22, 12;
	add.s64 	%rd14, %rd3, %rd13;
	ld.global.u32 	%r23, [%rd14];
	cvt.rn.f32.u32 	%f8, %r23;
	sub.f32 	%f9, %f7, %f8;
	add.s64 	%rd15, %rd3, %rd5;
	ld.global.u32 	%r24, [%rd15];
	cvt.rn.f32.u32 	%f10, %r24;
	fma.rn.f32 	%f11, %f10, 0f41100000, %f9;
	add.s32 	%r25, %r22, 2;
	mul.wide.u32 	%rd16, %r25, 12;
	add.s64 	%rd17, %rd3, %rd16;
	ld.global.u32 	%r26, [%rd17];
	cvt.rn.f32.u32 	%f12, %r26;
	sub.f32 	%f13, %f11, %f12;
	add.s32 	%r27, %r14, %r3;
	add.s32 	%r28, %r22, %r3;
	mul.wide.u32 	%rd18, %r28, 12;
	add.s64 	%rd19, %rd3, %rd18;
	ld.global.u32 	%r29, [%rd19];
	cvt.rn.f32.u32 	%f14, %r29;
	sub.f32 	%f15, %f13, %f14;
	mul.wide.u32 	%rd20, %r27, 12;
	add.s64 	%rd21, %rd3, %rd20;
	ld.global.u32 	%r30, [%rd21];
	cvt.rn.f32.u32 	%f16, %r30;
	sub.f32 	%f17, %f15, %f16;
	add.s32 	%r31, %r28, 2;
	mul.wide.u32 	%rd22, %r31, 12;
	add.s64 	%rd23, %rd3, %rd22;
	ld.global.u32 	%r32, [%rd23];
	cvt.rn.f32.u32 	%f18, %r32;
	sub.f32 	%f19, %f17, %f18;
	setp.gt.f32 	%p8, %f19, 0f437F0000;
	setp.lt.f32 	%p9, %f19, 0f00000000;
	selp.f32 	%f20, 0f00000000, %f19, %p9;
	selp.f32 	%f21, 0f437F0000, %f20, %p8;
	cvt.rzi.u32.f32 	%r33, %f21;
	st.global.u32 	[%rd6], %r33;
	ld.global.u32 	%r34, [%rd8+4];
	cvt.rn.f32.u32 	%f22, %r34;
	sub.f32 	%f23, %f2, %f22;
	ld.global.u32 	%r35, [%rd10+4];
	cvt.rn.f32.u32 	%f24, %r35;
	sub.f32 	%f25, %f23, %f24;
	ld.global.u32 	%r36, [%rd12+4];
	cvt.rn.f32.u32 	%f26, %r36;
	sub.f32 	%f27, %f25, %f26;
	ld.global.u32 	%r37, [%rd14+4];
	cvt.rn.f32.u32 	%f28, %r37;
	sub.f32 	%f29, %f27, %f28;
	ld.global.u32 	%r38, [%rd15+4];
	cvt.rn.f32.u32 	%f30, %r38;
	fma.rn.f32 	%f31, %f30, 0f41100000, %f29;
	ld.global.u32 	%r39, [%rd17+4];
	cvt.rn.f32.u32 	%f32, %r39;
	sub.f32 	%f33, %f31, %f32;
	ld.global.u32 	%r40, [%rd19+4];
	cvt.rn.f32.u32 	%f34, %r40;
	sub.f32 	%f35, %f33, %f34;
	ld.global.u32 	%r41, [%rd21+4];
	cvt.rn.f32.u32 	%f36, %r41;
	sub.f32 	%f37, %f35, %f36;
	ld.global.u32 	%r42, [%rd23+4];
	cvt.rn.f32.u32 	%f38, %r42;
	sub.f32 	%f39, %f37, %f38;
	setp.gt.f32 	%p10, %f39, 0f437F0000;
	setp.lt.f32 	%p11, %f39, 0f00000000;
	selp.f32 	%f40, 0f00000000, %f39, %p11;
	selp.f32 	%f41, 0f437F0000, %f40, %p10;
	cvt.rzi.u32.f32 	%r43, %f41;
	st.global.u32 	[%rd6+4], %r43;
	ld.global.u32 	%r44, [%rd8+8];
	cvt.rn.f32.u32 	%f42, %r44;
	sub.f32 	%f43, %f2, %f42;
	ld.global.u32 	%r45, [%rd10+8];
	cvt.rn.f32.u32 	%f44, %r45;
	sub.f32 	%f45, %f43, %f44;
	ld.global.u32 	%r46, [%rd12+8];
	cvt.rn.f32.u32 	%f46, %r46;
	sub.f32 	%f47, %f45, %f46;
	ld.global.u32 	%r47, [%rd14+8];
	cvt.rn.f32.u32 	%f48, %r47;
	sub.f32 	%f49, %f47, %f48;
	ld.global.u32 	%r48, [%rd15+8];
	cvt.rn.f32.u32 	%f50, %r48;
	fma.rn.f32 	%f51, %f50, 0f41100000, %f49;
	ld.global.u32 	%r49, [%rd17+8];
	cvt.rn.f32.u32 	%f52, %r49;
	sub.f32 	%f53, %f51, %f52;
	ld.global.u32 	%r50, [%rd19+8];
	cvt.rn.f32.u32 	%f54, %r50;
	sub.f32 	%f55, %f53, %f54;
	ld.global.u32 	%r51, [%rd21+8];
	cvt.rn.f32.u32 	%f56, %r51;
	sub.f32 	%f57, %f55, %f56;
	ld.global.u32 	%r52, [%rd23+8];
	cvt.rn.f32.u32 	%f58, %r52;
	sub.f32 	%f59, %f57, %f58;
	setp.gt.f32 	%p12, %f59, 0f437F0000;
	setp.lt.f32 	%p13, %f59, 0f00000000;
	selp.f32 	%f60, 0f00000000, %f59, %p13;
	selp.f32 	%f61, 0f437F0000, %f60, %p12;
	cvt.rzi.u32.f32 	%r53, %f61;
	st.global.u32 	[%rd6+8], %r53;
$L__BB6_2:
	ret;

}
.func  (.param .b64 func_retval0) __internal_accurate_pow(
	.param .b64 __internal_accurate_pow_param_0
)
{
	.reg .pred 	%p<8>;
	.reg .b32 	%r<49>;
	.reg .b32 	%f<3>;
	.reg .b64 	%fd<109>;

	ld.param.f64 	%fd10, [__internal_accurate_pow_param_0];
	{
	.reg .b32 %temp; 
	mov.b64 	{%temp, %r46}, %fd10;
	}
	{
	.reg .b32 %temp; 
	mov.b64 	{%r45, %temp}, %fd10;
	}
	shr.u32 	%r47, %r46, 20;
	setp.gt.u32 	%p1, %r46, 1048575;
	@%p1 bra 	$L__BB7_2;
	mul.f64 	%fd11, %fd10, 0d4350000000000000;
	{
	.reg .b32 %temp; 
	mov.b64 	{%temp, %r46}, %fd11;
	}
	{
	.reg .b32 %temp; 
	mov.b64 	{%r45, %temp}, %fd11;
	}
	shr.u32 	%r16, %r46, 20;
	add.s32 	%r47, %r16, -54;
$L__BB7_2:
	add.s32 	%r48, %r47, -1023;
	and.b32  	%r17, %r46, -2146435073;
	or.b32  	%r18, %r17, 1072693248;
	mov.b64 	%fd107, {%r45, %r18};
	setp.lt.u32 	%p2, %r18, 1073127583;
	@%p2 bra 	$L__BB7_4;
	{
	.reg .b32 %temp; 
	mov.b64 	{%r19, %temp}, %fd107;
	}
	{
	.reg .b32 %temp; 
	mov.b64 	{%temp, %r20}, %fd107;
	}
	add.s32 	%r21, %r20, -1048576;
	mov.b64 	%fd107, {%r19, %r21};
	add.s32 	%r48, %r47, -1022;
$L__BB7_4:
	add.f64 	%fd12, %fd107, 0dBFF0000000000000;
	add.f64 	%fd13, %fd107, 0d3FF0000000000000;
	rcp.approx.ftz.f64 	%fd14, %fd13;
	neg.f64 	%fd15, %fd13;
	fma.rn.f64 	%fd16, %fd15, %fd14, 0d3FF0000000000000;
	fma.rn.f64 	%fd17, %fd16, %fd16, %fd16;
	fma.rn.f64 	%fd18, %fd17, %fd14, %fd14;
	mul.f64 	%fd19, %fd12, %fd18;
	fma.rn.f64 	%fd20, %fd12, %fd18, %fd19;
	mul.f64 	%fd21, %fd20, %fd20;
	fma.rn.f64 	%fd22, %fd21, 0d3EB0F5FF7D2CAFE2, 0d3ED0F5D241AD3B5A;
	fma.rn.f64 	%fd23, %fd22, %fd21, 0d3EF3B20A75488A3F;
	fma.rn.f64 	%fd24, %fd23, %fd21, 0d3F1745CDE4FAECD5;
	fma.rn.f64 	%fd25, %fd24, %fd21, 0d3F3C71C7258A578B;
	fma.rn.f64 	%fd26, %fd25, %fd21, 0d3F6249249242B910;
	fma.rn.f64 	%fd27, %fd26, %fd21, 0d3F89999999999DFB;
	sub.f64 	%fd28, %fd12, %fd20;
	add.f64 	%fd29, %fd28, %fd28;
	neg.f64 	%fd30, %fd20;
	fma.rn.f64 	%fd31, %fd30, %fd12, %fd29;
	mul.f64 	%fd32, %fd18, %fd31;
	fma.rn.f64 	%fd33, %fd21, %fd27, 0d3FB5555555555555;
	mov.f64 	%fd34, 0d3FB5555555555555;
	sub.f64 	%fd35, %fd34, %fd33;
	fma.rn.f64 	%fd36, %fd21, %fd27, %fd35;
	add.f64 	%fd37, %fd36, 0dBC46A4CB00B9E7B0;
	add.f64 	%fd38, %fd33, %fd37;
	sub.f64 	%fd39, %fd33, %fd38;
	add.f64 	%fd40, %fd37, %fd39;
	mul.rn.f64 	%fd41, %fd20, %fd20;
	neg.f64 	%fd42, %fd41;
	fma.rn.f64 	%fd43, %fd20, %fd20, %fd42;
	{
	.reg .b32 %temp; 
	mov.b64 	{%r22, %temp}, %fd32;
	}
	{
	.reg .b32 %temp; 
	mov.b64 	{%temp, %r23}, %fd32;
	}
	add.s32 	%r24, %r23, 1048576;
	mov.b64 	%fd44, {%r22, %r24};
	fma.rn.f64 	%fd45, %fd20, %fd44, %fd43;
	mul.rn.f64 	%fd46, %fd41, %fd20;
	neg.f64 	%fd47, %fd46;
	fma.rn.f64 	%fd48, %fd41, %fd20, %fd47;
	fma.rn.f64 	%fd49, %fd41, %fd32, %fd48;
	fma.rn.f64 	%fd50, %fd45, %fd20, %fd49;
	mul.rn.f64 	%fd51, %fd38, %fd46;
	neg.f64 	%fd52, %fd51;
	fma.rn.f64 	%fd53, %fd38, %fd46, %fd52;
	fma.rn.f64 	%fd54, %fd38, %fd50, %fd53;
	fma.rn.f64 	%fd55, %fd40, %fd46, %fd54;
	add.f64 	%fd56, %fd51, %fd55;
	sub.f64 	%fd57, %fd51, %fd56;
	add.f64 	%fd58, %fd55, %fd57;
	add.f64 	%fd59, %fd20, %fd56;
	sub.f64 	%fd60, %fd20, %fd59;
	add.f64 	%fd61, %fd56, %fd60;
	add.f64 	%fd62, %fd58, %fd61;
	add.f64 	%fd63, %fd32, %fd62;
	add.f64 	%fd64, %fd59, %fd63;
	sub.f64 	%fd65, %fd59, %fd64;
	add.f64 	%fd66, %fd63, %fd65;
	xor.b32  	%r25, %r48, -2147483648;
	mov.b32 	%r26, 1127219200;
	mov.b64 	%fd67, {%r25, %r26};
	mov.b32 	%r27, -2147483648;
	mov.b64 	%fd68, {%r27, %r26};
	sub.f64 	%fd69, %fd67, %fd68;
	fma.rn.f64 	%fd70, %fd69, 0d3FE62E42FEFA39EF, %fd64;
	fma.rn.f64 	%fd71, %fd69, 0dBFE62E42FEFA39EF, %fd70;
	sub.f64 	%fd72, %fd71, %fd64;
	sub.f64 	%fd73, %fd66, %fd72;
	fma.rn.f64 	%fd74, %fd69, 0d3C7ABC9E3B39803F, %fd73;
	add.f64 	%fd75, %fd70, %fd74;
	sub.f64 	%fd76, %fd70, %fd75;
	add.f64 	%fd77, %fd74, %fd76;
	mov.f64 	%fd78, 0d3FF8000000000000;
	{
	.reg .b32 %temp; 
	mov.b64 	{%temp, %r28}, %fd78;
	}
	{
	.reg .b32 %temp; 
	mov.b64 	{%r29, %temp}, %fd78;
	}
	shl.b32 	%r30, %r28, 1;
	setp.gt.u32 	%p3, %r30, -33554433;
	and.b32  	%r31, %r28, -15728641;
	selp.b32 	%r32, %r31, %r28, %p3;
	mov.b64 	%fd79, {%r29, %r32};
	mul.rn.f64 	%fd80, %fd75, %fd79;
	neg.f64 	%fd81, %fd80;
	fma.rn.f64 	%fd82, %fd75, %fd79, %fd81;
	fma.rn.f64 	%fd83, %fd77, %fd79, %fd82;
	add.f64 	%fd4, %fd80, %fd83;
	sub.f64 	%fd84, %fd80, %fd4;
	add.f64 	%fd5, %fd83, %fd84;
	fma.rn.f64 	%fd85, %fd4, 0d3FF71547652B82FE, 0d4338000000000000;
	{
	.reg .b32 %temp; 
	mov.b64 	{%r13, %temp}, %fd85;
	}
	mov.f64 	%fd86, 0dC338000000000000;
	add.rn.f64 	%fd87, %fd85, %fd86;
	fma.rn.f64 	%fd88, %fd87, 0dBFE62E42FEFA39EF, %fd4;
	fma.rn.f64 	%fd89, %fd87, 0dBC7ABC9E3B39803F, %fd88;
	fma.rn.f64 	%fd90, %fd89, 0d3E5ADE1569CE2BDF, 0d3E928AF3FCA213EA;
	fma.rn.f64 	%fd91, %fd90, %fd89, 0d3EC71DEE62401315;
	fma.rn.f64 	%fd92, %fd91, %fd89, 0d3EFA01997C89EB71;
	fma.rn.f64 	%fd93, %fd92, %fd89, 0d3F2A01A014761F65;
	fma.rn.f64 	%fd94, %fd93, %fd89, 0d3F56C16C1852B7AF;
	fma.rn.f64 	%fd95, %fd94, %fd89, 0d3F81111111122322;
	fma.rn.f64 	%fd96, %fd95, %fd89, 0d3FA55555555502A1;
	fma.rn.f64 	%fd97, %fd96, %fd89, 0d3FC5555555555511;
	fma.rn.f64 	%fd98, %fd97, %fd89, 0d3FE000000000000B;
	fma.rn.f64 	%fd99, %fd98, %fd89, 0d3FF0000000000000;
	fma.rn.f64 	%fd100, %fd99, %fd89, 0d3FF0000000000000;
	{
	.reg .b32 %temp; 
	mov.b64 	{%r14, %temp}, %fd100;
	}
	{
	.reg .b32 %temp; 
	mov.b64 	{%temp, %r15}, %fd100;
	}
	shl.b32 	%r33, %r13, 20;
	add.s32 	%r34, %r33, %r15;
	mov.b64 	%fd108, {%r14, %r34};
	{
	.reg .b32 %temp; 
	mov.b64 	{%temp, %r35}, %fd4;
	}
	mov.b32 	%f2, %r35;
	abs.f32 	%f1, %f2;
	setp.lt.f32 	%p4, %f1, 0f4086232B;
	@%p4 bra 	$L__BB7_7;
	setp.lt.f64 	%p5, %fd4, 0d0000000000000000;
	add.f64 	%fd101, %fd4, 0d7FF0000000000000;
	selp.f64 	%fd108, 0d0000000000000000, %fd101, %p5;
	setp.geu.f32 	%p6, %f1, 0f40874800;
	@%p6 bra 	$L__BB7_7;
	shr.u32 	%r36, %r13, 31;
	add.s32 	%r37, %r13, %r36;
	shr.s32 	%r38, %r37, 1;
	shl.b32 	%r39, %r38, 20;
	add.s32 	%r40, %r15, %r39;
	mov.b64 	%fd102, {%r14, %r40};
	sub.s32 	%r41, %r13, %r38;
	shl.b32 	%r42, %r41, 20;
	add.s32 	%r43, %r42, 1072693248;
	mov.b32 	%r44, 0;
	mov.b64 	%fd103, {%r44, %r43};
	mul.f64 	%fd108, %fd103, %fd102;
$L__BB7_7:
	abs.f64 	%fd104, %fd108;
	setp.eq.f64 	%p7, %fd104, 0d7FF0000000000000;
	fma.rn.f64 	%fd105, %fd108, %fd5, %fd108;
	selp.f64 	%fd106, %fd108, %fd105, %p7;
	st.param.f64 	[func_retval0], %fd106;
	ret;

}


// ===== COMPILED SASS (sm_100) =====

	.target	sm_100

	.elftype	@"ET_EXEC"


//--------------------- .note.nv.tkinfo           --------------------------
	.section	.note.nv.tkinfo,"",@"SHT_NOTE"
	.sectionflags	@"SHF_NOTE_NV_TKINFO"
	.tkinfo
        /*0018*/ 	.word	0x00000002
        /*0030*/ 	.string	""
        /*0030*/ 	.string	"ptxas"
        /*0030*/ 	.string	"Cuda compilation tools, release 13.0, V13.0.88"
        /*0030*/ 	.string	"Build cuda_13.0.r13.0/compiler.36424714_0"
        /*0030*/ 	.string	"-arch sm_100 -m 64 "



//--------------------- .note.nv.cuinfo           --------------------------
	.section	.note.nv.cuinfo,"",@"SHT_NOTE"
	.sectionflags	@"SHF_NOTE_NV_CUINFO"
        /*0018*/ 	.short	0x0002
        /*001a*/ 	.short	0x0064
        /*001c*/ 	.short	0x0082
	.zero		2


//--------------------- .nv.info                  --------------------------
	.section	.nv.info,"",@"SHT_CUDA_INFO"
	.align	4


	//----- nvinfo : EIATTR_REGCOUNT
	.align		4
        /*0000*/ 	.byte	0x04, 0x2f
        /*0002*/ 	.short	(.L_1 - .L_0)
	.align		4
.L_0:
        /*0004*/ 	.word	index@(_Z14denoise_kernelP3rgbS0_ii)
        /*0008*/ 	.word	0x00000018


	//----- nvinfo : EIATTR_FRAME_SIZE
	.align		4
.L_1:
        /*000c*/ 	.byte	0x04, 0x11
        /*000e*/ 	.short	(.L_3 - .L_2)
	.align		4
.L_2:
        /*0010*/ 	.word	index@(_Z14denoise_kernelP3rgbS0_ii)
        /*0014*/ 	.word	0x00000000


	//----- nvinfo : EIATTR_REGCOUNT
	.align		4
.L_3:
        /*0018*/ 	.byte	0x04, 0x2f
        /*001a*/ 	.short	(.L_5 - .L_4)
	.align		4
.L_4:
        /*001c*/ 	.word	index@(_Z29contrastEnhancementLuminosityP3rgbS0_ii)
        /*0020*/ 	.word	0x0000000c


	//----- nvinfo : EIATTR_FRAME_SIZE
	.align		4
.L_5:
        /*0024*/ 	.byte	0x04, 0x11
        /*0026*/ 	.short	(.L_7 - .L_6)
	.align		4
.L_6:
        /*0028*/ 	.word	index@(_Z29contrastEnhancementLuminosityP3rgbS0_ii)
        /*002c*/ 	.word	0x00000000


	//----- nvinfo : EIATTR_REGCOUNT
	.align		4
.L_7:
        /*0030*/ 	.byte	0x04, 0x2f
        /*0032*/ 	.short	(.L_9 - .L_8)
	.align		4
.L_8:
        /*0034*/ 	.word	index@(_Z29histogram_equalization_kernelP3rgbS0_ii)
        /*0038*/ 	.word	0x00000020


	//----- nvinfo : EIATTR_FRAME_SIZE
	.align		4
.L_9:
        /*003c*/ 	.byte	0x04, 0x11
        /*003e*/ 	.short	(.L_11 - .L_10)
	.align		4
.L_10:
        /*0040*/ 	.word	index@(_Z29histogram_equalization_kernelP3rgbS0_ii)
        /*0044*/ 	.word	0x00000800


	//----- nvinfo : EIATTR_REGCOUNT
	.align		4
.L_11:
        /*0048*/ 	.byte	0x04, 0x2f
        /*004a*/ 	.short	(.L_13 - .L_12)
	.align		4
.L_12:
        /*004c*/ 	.word	index@(_Z23color_correction_kernelPhiifff)
        /*0050*/ 	.word	0x0000000c


	//----- nvinfo : EIATTR_FRAME_SIZE
	.align		4
.L_13:
        /*0054*/ 	.byte	0x04, 0x11
        /*0056*/ 	.short	(.L_15 - .L_14)
	.align		4
.L_14:
        /*0058*/ 	.word	index@(_Z23color_correction_kernelPhiifff)
        /*005c*/ 	.word	0x00000000


	//----- nvinfo : EIATTR_REGCOUNT
	.align		4
.L_15:
        /*0060*/ 	.byte	0x04, 0x2f
        /*0062*/ 	.short	(.L_17 - .L_16)
	.align		4
.L_16:
        /*0064*/ 	.word	index@(_Z23image_sharpening_kernelP3rgbS0_ii)
        /*0068*/ 	.word	0x00000020


	//----- nvinfo : EIATTR_FRAME_SIZE
	.align		4
.L_17:
        /*006c*/ 	.byte	0x04, 0x11
        /*006e*/ 	.short	(.L_19 - .L_18)
	.align		4
.L_18:
        /*0070*/ 	.word	index@(_Z23image_sharpening_kernelP3rgbS0_ii)
        /*0074*/ 	.word	0x00000000


	//----- nvinfo : EIATTR_REGCOUNT
	.align		4
.L_19:
        /*0078*/ 	.byte	0x04, 0x2f
        /*007a*/ 	.short	(.L_21 - .L_20)
	.align		4
.L_20:
        /*007c*/ 	.word	index@(_Z23gamma_correction_kernelP3rgbS0_ii)
        /*0080*/ 	.word	0x00000020


	//----- nvinfo : EIATTR_FRAME_SIZE
	.align		4
.L_21:
        /*0084*/ 	.byte	0x04, 0x11
        /*0086*/ 	.short	(.L_23 - .L_22)
	.align		4
.L_22:
        /*0088*/ 	.word	index@($_Z23gamma_correction_kernelP3rgbS0_ii$__internal_accurate_pow)
        /*008c*/ 	.word	0x00000000


	//----- nvinfo : EIATTR_FRAME_SIZE
	.align		4
.L_23:
        /*0090*/ 	.byte	0x04, 0x11
        /*0092*/ 	.short	(.L_25 - .L_24)
	.align		4
.L_24:
        /*0094*/ 	.word	index@($__internal_0_$__cuda_sm20_div_rn_f64_full)
        /*0098*/ 	.word	0x00000000


	//----- nvinfo : EIATTR_FRAME_SIZE
	.align		4
.L_25:
        /*009c*/ 	.byte	0x04, 0x11
        /*009e*/ 	.short	(.L_27 - .L_26)
	.align		4
.L_26:
        /*00a0*/ 	.word	index@(_Z23gamma_correction_kernelP3rgbS0_ii)
        /*00a4*/ 	.word	0x00000000


	//----- nvinfo : EIATTR_REGCOUNT
	.align		4
.L_27:
        /*00a8*/ 	.byte	0x04, 0x2f
        /*00aa*/ 	.short	(.L_29 - .L_28)
	.align		4
.L_28:
        /*00ac*/ 	.word	index@(_Z16sharpeningFilterP3rgbS0_jj)
        /*00b0*/ 	.word	0x0000001e


	//----- nvinfo : EIATTR_FRAME_SIZE
	.align		4
.L_29:
        /*00b4*/ 	.byte	0x04, 0x11
        /*00b6*/ 	.short	(.L_31 - .L_30)
	.align		4
.L_30:
        /*00b8*/ 	.word	index@(_Z16sharpeningFilterP3rgbS0_jj)
        /*00bc*/ 	.word	0x00000000


	//----- nvinfo : EIATTR_MIN_STACK_SIZE
	.align		4
.L_31:
        /*00c0*/ 	.byte	0x04, 0x12
        /*00c2*/ 	.short	(.L_33 - .L_32)
	.align		4
.L_32:
        /*00c4*/ 	.word	index@(_Z16sharpeningFilterP3rgbS0_jj)
        /*00c8*/ 	.word	0x00000000


	//----- nvinfo : EIATTR_MIN_STACK_SIZE
	.align		4
.L_33:
        /*00cc*/ 	.byte	0x04, 0x12
        /*00ce*/ 	.short	(.L_35 - .L_34)
	.align		4
.L_34:
        /*00d0*/ 	.word	index@(_Z23gamma_correction_kernelP3rgbS0_ii)
        /*00d4*/ 	.word	0x00000000


	//----- nvinfo : EIATTR_MIN_STACK_SIZE
	.align		4
.L_35:
        /*00d8*/ 	.byte	0x04, 0x12
        /*00da*/ 	.short	(.L_37 - .L_36)
	.align		4
.L_36:
        /*00dc*/ 	.word	index@(_Z23image_sharpening_kernelP3rgbS0_ii)
        /*00e0*/ 	.word	0x00000000


	//----- nvinfo : EIATTR_MIN_STACK_SIZE
	.align		4
.L_37:
        /*00e4*/ 	.byte	0x04, 0x12
        /*00e6*/ 	.short	(.L_39 - .L_38)
	.align		4
.L_38:
        /*00e8*/ 	.word	index@(_Z23color_correction_kernelPhiifff)
        /*00ec*/ 	.word	0x00000000


	//----- nvinfo : EIATTR_MIN_STACK_SIZE
	.align		4
.L_39:
        /*00f0*/ 	.byte	0x04, 0x12
        /*00f2*/ 	.short	(.L_41 - .L_40)
	.align		4
.L_40:
        /*00f4*/ 	.word	index@(_Z29histogram_equalization_kernelP3rgbS0_ii)
        /*00f8*/ 	.word	0x00000800


	//----- nvinfo : EIATTR_MIN_STACK_SIZE
	.align		4
.L_41:
        /*00fc*/ 	.byte	0x04, 0x12
        /*00fe*/ 	.short	(.L_43 - .L_42)
	.align		4
.L_42:
        /*0100*/ 	.word	index@(_Z29contrastEnhancementLuminosityP3rgbS0_ii)
        /*0104*/ 	.word	0x00000000


	//----- nvinfo : EIATTR_MIN_STACK_SIZE
	.align		4
.L_43:
        /*0108*/ 	.byte	0x04, 0x12
        /*010a*/ 	.short	(.L_45 - .L_44)
	.align		4
.L_44:
        /*010c*/ 	.word	index@(_Z14denoise_kernelP3rgbS0_ii)
        /*0110*/ 	.word	0x00000000
.L_45:


//--------------------- .nv.compat                --------------------------
	.section	.nv.compat,"",@"SHT_CUDA_COMPAT_INFO"
	.align	4
        /*0000*/ 	.byte	0x02, 0x09, 0x00, 0x00, 0x02, 0x02, 0x01, 0x00, 0x02, 0x05, 0x05, 0x00, 0x03, 0x07, 0x01, 0x01
        /*0010*/ 	.byte	0x02, 0x03, 0x00, 0x00, 0x02, 0x06, 0x01, 0x00, 0x04, 0x0b, 0x08, 0x00, 0x01, 0x00, 0x00, 0x00
        /*0020*/ 	.byte	0x00, 0x00, 0x00, 0x00


//--------------------- .nv.info._Z16sharpeningFilterP3rgbS0_jj --------------------------
	.section	.nv.info._Z16sharpeningFilterP3rgbS0_jj,"",@"SHT_CUDA_INFO"
	.sectionflags	@""
	.align	4


	//----- nvinfo : EIATTR_CUDA_API_VERSION
	.align		4
        /*0000*/ 	.byte	0x04, 0x37
        /*0002*/ 	.short	(.L_47 - .L_46)
.L_46:
        /*0004*/ 	.word	0x00000082


	//----- nvinfo : EIATTR_KPARAM_INFO
	.align		4
.L_47:
        /*0008*/ 	.byte	0x04, 0x17
        /*000a*/ 	.short	(.L_49 - .L_48)
.L_48:
        /*000c*/ 	.word	0x00000000
        /*0010*/ 	.short	0x0003
        /*0012*/ 	.short	0x0014
        /*0014*/ 	.byte	0x00, 0xf0, 0x11, 0x00


	//----- nvinfo : EIATTR_KPARAM_INFO
	.align		4
.L_49:
        /*0018*/ 	.byte	0x04, 0x17
        /*001a*/ 	.short	(.L_51 - .L_50)
.L_50:
        /*001c*/ 	.word	0x00000000
        /*0020*/ 	.short	0x0002
        /*0022*/ 	.short	0x0010
        /*0024*/ 	.byte	0x00, 0xf0, 0x11, 0x00


	//----- nvinfo : EIATTR_KPARAM_INFO
	.align		4
.L_51:
        /*0028*/ 	.byte	0x04, 0x17
        /*002a*/ 	.short	(.L_53 - .L_52)
.L_52:
        /*002c*/ 	.word	0x00000000
        /*0030*/ 	.short	0x0001
        /*0032*/ 	.short	0x0008
        /*0034*/ 	.byte	0x00, 0xf5, 0x21, 0x00


	//----- nvinfo : EIATTR_KPARAM_INFO
	.align		4
.L_53:
        /*0038*/ 	.byte	0x04, 0x17
        /*003a*/ 	.short	(.L_55 - .L_54)
.L_54:
        /*003c*/ 	.word	0x00000000
        /*0040*/ 	.short	0x0000
        /*0042*/ 	.short	0x0000
        /*0044*/ 	.byte	0x00, 0xf5, 0x21, 0x00


	//----- nvinfo : EIATTR_SPARSE_MMA_MASK
	.align		4
.L_55:
        /*0048*/ 	.byte	0x03, 0x50
        /*004a*/ 	.short	0x0000


	//----- nvinfo : EIATTR_MAXREG_COUNT
	.align		4
        /*004c*/ 	.byte	0x03, 0x1b
        /*004e*/ 	.short	0x00ff


	//----- nvinfo : EIATTR_MERCURY_ISA_VERSION
	.align		4
        /*0050*/ 	.byte	0x03, 0x5f
        /*0052*/ 	.short	0x0101


	//----- nvinfo : EIATTR_VRC_CTA_INIT_COUNT
	.align		4
        /*0054*/ 	.byte	0x02, 0x4a
	.zero		1
	.zero		1


	//----- nvinfo : EIATTR_EXIT_INSTR_OFFSETS
	.align		4
        /*0058*/ 	.byte	0x04, 0x1c
        /*005a*/ 	.short	(.L_57 - .L_56)


	//   ....[0]....
.L_56:
        /*005c*/ 	.word	0x00000100


	//   ....[1]....
        /*0060*/ 	.word	0x000008b0


	//----- nvinfo : EIATTR_CBANK_PARAM_SIZE
	.align		4
.L_57:
        /*0064*/ 	.byte	0x03, 0x19
        /*0066*/ 	.short	0x0018


	//----- nvinfo : EIATTR_PARAM_CBANK
	.align		4
        /*0068*/ 	.byte	0x04, 0x0a
        /*006a*/ 	.short	(.L_59 - .L_58)
	.align		4
.L_58:
        /*006c*/ 	.word	index@(.nv.constant0._Z16sharpeningFilterP3rgbS0_jj)
        /*0070*/ 	.short	0x0380
        /*0072*/ 	.short	0x0018


	//----- nvinfo : EIATTR_SW_WAR
	.align		4
.L_59:
        /*0074*/ 	.byte	0x04, 0x36
        /*0076*/ 	.short	(.L_61 - .L_60)
.L_60:
        /*0078*/ 	.word	0x00000008
.L_61:


//--------------------- .nv.info._Z23gamma_correction_kernelP3rgbS0_ii --------------------------
	.section	.nv.info._Z23gamma_correction_kernelP3rgbS0_ii,"",@"SHT_CUDA_INFO"
	.sectionflags	@""
	.align	4


	//----- nvinfo : EIATTR_CUDA_API_VERSION
	.align		4
        /*0000*/ 	.byte	0x04, 0x37
        /*0002*/ 	.short	(.L_63 - .L_62)
.L_62:
        /*0004*/ 	.word	0x00000082


	//----- nvinfo : EIATTR_KPARAM_INFO
	.align		4
.L_63:
        /*0008*/ 	.byte	0x04, 0x17
        /*000a*/ 	.short	(.L_65 - .L_64)
.L_64:
        /*000c*/ 	.word	0x00000000
        /*0010*/ 	.short	0x0003
        /*0012*/ 	.short	0x0014
        /*0014*/ 	.byte	0x00, 0xf0, 0x11, 0x00


	//----- nvinfo : EIATTR_KPARAM_INFO
	.align		4
.L_65:
        /*0018*/ 	.byte	0x04, 0x17
        /*001a*/ 	.short	(.L_67 - .L_66)
.L_66:
        /*001c*/ 	.word	0x00000000
        /*0020*/ 	.short	0x0002
        /*0022*/ 	.short	0x0010
        /*0024*/ 	.byte	0x00, 0xf0, 0x11, 0x00


	//----- nvinfo : EIATTR_KPARAM_INFO
	.align		4
.L_67:
        /*0028*/ 	.byte	0x04, 0x17
        /*002a*/ 	.short	(.L_69 - .L_68)
.L_68:
        /*002c*/ 	.word	0x00000000
        /*0030*/ 	.short	0x0001
        /*0032*/ 	.short	0x0008
        /*0034*/ 	.byte	0x00, 0xf5, 0x21, 0x00


	//----- nvinfo : EIATTR_KPARAM_INFO
	.align		4
.L_69:
        /*0038*/ 	.byte	0x04, 0x17
        /*003a*/ 	.short	(.L_71 - .L_70)
.L_70:
        /*003c*/ 	.word	0x00000000
        /*0040*/ 	.short	0x0000
        /*0042*/ 	.short	0x0000
        /*0044*/ 	.byte	0x00, 0xf5, 0x21, 0x00


	//----- nvinfo : EIATTR_SPARSE_MMA_MASK
	.align		4
.L_71:
        /*0048*/ 	.byte	0x03, 0x50
        /*004a*/ 	.short	0x0000


	//----- nvinfo : EIATTR_MAXREG_COUNT
	.align		4
        /*004c*/ 	.byte	0x03, 0x1b
        /*004e*/ 	.short	0x00ff


	//----- nvinfo : EIATTR_MERCURY_ISA_VERSION
	.align		4
        /*0050*/ 	.byte	0x03, 0x5f
        /*0052*/ 	.short	0x0101


	//----- nvinfo : EIATTR_VRC_CTA_INIT_COUNT
	.align		4
        /*0054*/ 	.byte	0x02, 0x4a
	.zero		1
	.zero		1


	//----- nvinfo : EIATTR_EXIT_INSTR_OFFSETS
	.align		4
        /*0058*/ 	.byte	0x04, 0x1c
        /*005a*/ 	.short	(.L_73 - .L_72)


	//   ....[0]....
.L_72:
        /*005c*/ 	.word	0x000000d0


	//   ....[1]....
        /*0060*/ 	.word	0x000009f0


	//----- nvinfo : EIATTR_CRS_STACK_SIZE
	.align		4
.L_73:
        /*0064*/ 	.byte	0x04, 0x1e
        /*0066*/ 	.short	(.L_75 - .L_74)
.L_74:
        /*0068*/ 	.word	0x00000000


	//----- nvinfo : EIATTR_CBANK_PARAM_SIZE
	.align		4
.L_75:
        /*006c*/ 	.byte	0x03, 0x19
        /*006e*/ 	.short	0x0018


	//----- nvinfo : EIATTR_PARAM_CBANK
	.align		4
        /*0070*/ 	.byte	0x04, 0x0a
        /*0072*/ 	.short	(.L_77 - .L_76)
	.align		4
.L_76:
        /*0074*/ 	.word	index@(.nv.constant0._Z23gamma_correction_kernelP3rgbS0_ii)
        /*0078*/ 	.short	0x0380
        /*007a*/ 	.short	0x0018


	//----- nvinfo : EIATTR_SW_WAR
	.align		4
.L_77:
        /*007c*/ 	.byte	0x04, 0x36
        /*007e*/ 	.short	(.L_79 - .L_78)
.L_78:
        /*0080*/ 	.word	0x00000008
.L_79:


//--------------------- .nv.info._Z23image_sharpening_kernelP3rgbS0_ii --------------------------
	.section	.nv.info._Z23image_sharpening_kernelP3rgbS0_ii,"",@"SHT_CUDA_INFO"
	.sectionflags	@""
	.align	4


	//----- nvinfo : EIATTR_CUDA_API_VERSION
	.align		4
        /*0000*/ 	.byte	0x04, 0x37
        /*0002*/ 	.short	(.L_81 - .L_80)
.L_80:
        /*0004*/ 	.word	0x00000082


	//----- nvinfo : EIATTR_KPARAM_INFO
	.align		4
.L_81:
        /*0008*/ 	.byte	0x04, 0x17
        /*000a*/ 	.short	(.L_83 - .L_82)
.L_82:
        /*000c*/ 	.word	0x00000000
        /*0010*/ 	.short	0x0003
        /*0012*/ 	.short	0x0014
        /*0014*/ 	.byte	0x00, 0xf0, 0x11, 0x00


	//----- nvinfo : EIATTR_KPARAM_INFO
	.align		4
.L_83:
        /*0018*/ 	.byte	0x04, 0x17
        /*001a*/ 	.short	(.L_85 - .L_84)
.L_84:
        /*001c*/ 	.word	0x00000000
        /*0020*/ 	.short	0x0002
        /*0022*/ 	.short	0x0010
        /*0024*/ 	.byte	0x00, 0xf0, 0x11, 0x00


	//----- nvinfo : EIATTR_KPARAM_INFO
	.align		4
.L_85:
        /*0028*/ 	.byte	0x04, 0x17
        /*002a*/ 	.short	(.L_87 - .L_86)
.L_86:
        /*002c*/ 	.word	0x00000000
        /*0030*/ 	.short	0x0001
        /*0032*/ 	.short	0x0008
        /*0034*/ 	.byte	0x00, 0xf5, 0x21, 0x00


	//----- nvinfo : EIATTR_KPARAM_INFO
	.align		4
.L_87:
        /*0038*/ 	.byte	0x04, 0x17
        /*003a*/ 	.short	(.L_89 - .L_88)
.L_88:
        /*003c*/ 	.word	0x00000000
        /*0040*/ 	.short	0x0000
        /*0042*/ 	.short	0x0000
        /*0044*/ 	.byte	0x00, 0xf5, 0x21, 0x00


	//----- nvinfo : EIATTR_SPARSE_MMA_MASK
	.align		4
.L_89:
        /*0048*/ 	.byte	0x03, 0x50
        /*004a*/ 	.short	0x0000


	//----- nvinfo : EIATTR_MAXREG_COUNT
	.align		4
        /*004c*/ 	.byte	0x03, 0x1b
        /*004e*/ 	.short	0x00ff


	//----- nvinfo : EIATTR_MERCURY_ISA_VERSION
	.align		4
        /*0050*/ 	.byte	0x03, 0x5f
        /*0052*/ 	.short	0x0101


	//----- nvinfo : EIATTR_VRC_CTA_INIT_COUNT
	.align		4
        /*0054*/ 	.byte	0x02, 0x4a
	.zero		1
	.zero		1


	//----- nvinfo : EIATTR_EXIT_INSTR_OFFSETS
	.align		4
        /*0058*/ 	.byte	0x04, 0x1c
        /*005a*/ 	.short	(.L_91 - .L_90)


	//   ....[0]....
.L_90:
        /*005c*/ 	.word	0x000000c0


	//   ....[1]....
        /*0060*/ 	.word	0x00000b00


	//----- nvinfo : EIATTR_CBANK_PARAM_SIZE
	.align		4
.L_91:
        /*0064*/ 	.byte	0x03, 0x19
        /*0066*/ 	.short	0x0018


	//----- nvinfo : EIATTR_PARAM_CBANK
	.align		4
        /*0068*/ 	.byte	0x04, 0x0a
        /*006a*/ 	.short	(.L_93 - .L_92)
	.align		4
.L_92:
        /*006c*/ 	.word	index@(.nv.constant0._Z23image_sharpening_kernelP3rgbS0_ii)
        /*0070*/ 	.short	0x0380
        /*0072*/ 	.short	0x0018


	//----- nvinfo : EIATTR_SW_WAR
	.align		4
.L_93:
        /*0074*/ 	.byte	0x04, 0x36
        /*0076*/ 	.short	(.L_95 - .L_94)
.L_94:
        /*0078*/ 	.word	0x00000008
.L_95:


//--------------------- .nv.info._Z23color_correction_kernelPhiifff --------------------------
	.section	.nv.info._Z23color_correction_kernelPhiifff,"",@"SHT_CUDA_INFO"
	.sectionflags	@""
	.align	4


	//----- nvinfo : EIATTR_CUDA_API_VERSION
	.align		4
        /*0000*/ 	.byte	0x04, 0x37
        /*0002*/ 	.short	(.L_97 - .L_96)
.L_96:
        /*0004*/ 	.word	0x00000082


	//----- nvinfo : EIATTR_KPARAM_INFO
	.align		4
.L_97:
        /*0008*/ 	.byte	0x04, 0x17
        /*000a*/ 	.short	(.L_99 - .L_98)
.L_98:
        /*000c*/ 	.word	0x00000000
        /*0010*/ 	.short	0x0005
        /*0012*/ 	.short	0x0018
        /*0014*/ 	.byte	0x00, 0xf0, 0x11, 0x00


	//----- nvinfo : EIATTR_KPARAM_INFO
	.align		4
.L_99:
        /*0018*/ 	.byte	0x04, 0x17
        /*001a*/ 	.short	(.L_101 - .L_100)
.L_100:
        /*001c*/ 	.word	0x00000000
        /*0020*/ 	.short	0x0004
        /*0022*/ 	.short	0x0014
        /*0024*/ 	.byte	0x00, 0xf0, 0x11, 0x00


	//----- nvinfo : EIATTR_KPARAM_INFO
	.align		4
.L_101:
        /*0028*/ 	.byte	0x04, 0x17
        /*002a*/ 	.short	(.L_103 - .L_102)
.L_102:
        /*002c*/ 	.word	0x00000000
        /*0030*/ 	.short	0x0003
        /*0032*/ 	.short	0x0010
        /*0034*/ 	.byte	0x00, 0xf0, 0x11, 0x00


	//----- nvinfo : EIATTR_KPARAM_INFO
	.align		4
.L_103:
        /*0038*/ 	.byte	0x04, 0x17
        /*003a*/ 	.short	(.L_105 - .L_104)
.L_104:
        /*003c*/ 	.word	0x00000000
        /*0040*/ 	.short	0x0002
        /*0042*/ 	.short	0x000c
        /*0044*/ 	.byte	0x00, 0xf0, 0x11, 0x00


	//----- nvinfo : EIATTR_KPARAM_INFO
	.align		4
.L_105:
        /*0048*/ 	.byte	0x04, 0x17
        /*004a*/ 	.short	(.L_107 - .L_106)
.L_106:
        /*004c*/ 	.word	0x00000000
        /*0050*/ 	.short	0x0001
        /*0052*/ 	.short	0x0008
        /*0054*/ 	.byte	0x00, 0xf0, 0x11, 0x00


	//----- nvinfo : EIATTR_KPARAM_INFO
	.align		4
.L_107:
        /*0058*/ 	.byte	0x04, 0x17
        /*005a*/ 	.short	(.L_109 - .L_108)
.L_108:
        /*005c*/ 	.word	0x00000000
        /*0060*/ 	.short	0x0000
        /*0062*/ 	.short	0x0000
        /*0064*/ 	.byte	0x00, 0xf5, 0x21, 0x00


	//----- nvinfo : EIATTR_SPARSE_MMA_MASK
	.align		4
.L_109:
        /*0068*/ 	.byte	0x03, 0x50
        /*006a*/ 	.short	0x0000


	//----- nvinfo : EIATTR_MAXREG_COUNT
	.align		4
        /*006c*/ 	.byte	0x03, 0x1b
        /*006e*/ 	.short	0x00ff


	//----- nvinfo : EIATTR_MERCURY_ISA_VERSION
	.align		4
        /*0070*/ 	.byte	0x03, 0x5f
        /*0072*/ 	.short	0x0101


	//----- nvinfo : EIATTR_VRC_CTA_INIT_COUNT
	.align		4
        /*0074*/ 	.byte	0x02, 0x4a
	.zero		1
	.zero		1


	//----- nvinfo : EIATTR_EXIT_INSTR_OFFSETS
	.align		4
        /*0078*/ 	.byte	0x04, 0x1c
        /*007a*/ 	.short	(.L_111 - .L_110)


	//   ....[0]....
.L_110:
        /*007c*/ 	.word	0x000000c0


	//   ....[1]....
        /*0080*/ 	.word	0x000002a0


	//----- nvinfo : EIATTR_CBANK_PARAM_SIZE
	.align		4
.L_111:
        /*0084*/ 	.byte	0x03, 0x19
        /*0086*/ 	.short	0x001c


	//----- nvinfo : EIATTR_PARAM_CBANK
	.align		4
        /*0088*/ 	.byte	0x04, 0x0a
        /*008a*/ 	.short	(.L_113 - .L_112)
	.align		4
.L_112:
        /*008c*/ 	.word	index@(.nv.constant0._Z23color_correction_kernelPhiifff)
        /*0090*/ 	.short	0x0380
        /*0092*/ 	.short	0x001c


	//----- nvinfo : EIATTR_SW_WAR
	.align		4
.L_113:
        /*0094*/ 	.byte	0x04, 0x36
        /*0096*/ 	.short	(.L_115 - .L_114)
.L_114:
        /*0098*/ 	.word	0x00000008
.L_115:


//--------------------- .nv.info._Z29histogram_equalization_kernelP3rgbS0_ii --------------------------
	.section	.nv.info._Z29histogram_equalization_kernelP3rgbS0_ii,"",@"SHT_CUDA_INFO"
	.sectionflags	@""
	.align	4


	//----- nvinfo : EIATTR_CUDA_API_VERSION
	.align		4
        /*0000*/ 	.byte	0x04, 0x37
        /*0002*/ 	.short	(.L_117 - .L_116)
.L_116:
        /*0004*/ 	.word	0x00000082


	//----- nvinfo : EIATTR_KPARAM_INFO
	.align		4
.L_117:
        /*0008*/ 	.byte	0x04, 0x17
        /*000a*/ 	.short	(.L_119 - .L_118)
.L_118:
        /*000c*/ 	.word	0x00000000
        /*0010*/ 	.short	0x0003
        /*0012*/ 	.short	0x0014
        /*0014*/ 	.byte	0x00, 0xf0, 0x11, 0x00


	//----- nvinfo : EIATTR_KPARAM_INFO
	.align		4
.L_119:
        /*0018*/ 	.byte	0x04, 0x17
        /*001a*/ 	.short	(.L_121 - .L_120)
.L_120:
        /*001c*/ 	.word	0x00000000
        /*0020*/ 	.short	0x0002
        /*0022*/ 	.short	0x0010
        /*0024*/ 	.byte	0x00, 0xf0, 0x11, 0x00


	//----- nvinfo : EIATTR_KPARAM_INFO
	.align		4
.L_121:
        /*0028*/ 	.byte	0x04, 0x17
        /*002a*/ 	.short	(.L_123 - .L_122)
.L_122:
        /*002c*/ 	.word	0x00000000
        /*0030*/ 	.short	0x0001
        /*0032*/ 	.short	0x0008
        /*0034*/ 	.byte	0x00, 0xf5, 0x21, 0x00


	//----- nvinfo : EIATTR_KPARAM_INFO
	.align		4
.L_123:
        /*0038*/ 	.byte	0x04, 0x17
        /*003a*/ 	.short	(.L_125 - .L_124)
.L_124:
        /*003c*/ 	.word	0x00000000
        /*0040*/ 	.short	0x0000
        /*0042*/ 	.short	0x0000
        /*0044*/ 	.byte	0x00, 0xf5, 0x21, 0x00


	//----- nvinfo : EIATTR_SPARSE_MMA_MASK
	.align		4
.L_125:
        /*0048*/ 	.byte	0x03, 0x50
        /*004a*/ 	.short	0x0000


	//----- nvinfo : EIATTR_MAXREG_COUNT
	.align		4
        /*004c*/ 	.byte	0x03, 0x1b
        /*004e*/ 	.short	0x00ff


	//----- nvinfo : EIATTR_MERCURY_ISA_VERSION
	.align		4
        /*0050*/ 	.byte	0x03, 0x5f
        /*0052*/ 	.short	0x0101


	//----- nvinfo : EIATTR_VRC_CTA_INIT_COUNT
	.align		4
        /*0054*/ 	.byte	0x02, 0x4a
	.zero		1
	.zero		1


	//----- nvinfo : EIATTR_EXIT_INSTR_OFFSETS
	.align		4
        /*0058*/ 	.byte	0x04, 0x1c
        /*005a*/ 	.short	(.L_127 - .L_126)


	//   ....[0]....
.L_126:
        /*005c*/ 	.word	0x000000d0


	//   ....[1]....
        /*0060*/ 	.word	0x00003d20


	//----- nvinfo : EIATTR_CBANK_PARAM_SIZE
	.align		4
.L_127:
        /*0064*/ 	.byte	0x03, 0x19
        /*0066*/ 	.short	0x0018


	//----- nvinfo : EIATTR_PARAM_CBANK
	.align		4
        /*0068*/ 	.byte	0x04, 0x0a
        /*006a*/ 	.short	(.L_129 - .L_128)
	.align		4
.L_128:
        /*006c*/ 	.word	index@(.nv.constant0._Z29histogram_equalization_kernelP3rgbS0_ii)
        /*0070*/ 	.short	0x0380
        /*0072*/ 	.short	0x0018


	//----- nvinfo : EIATTR_SW_WAR
	.align		4
.L_129:
        /*0074*/ 	.byte	0x04, 0x36
        /*0076*/ 	.short	(.L_131 - .L_130)
.L_130:
        /*0078*/ 	.word	0x00000008
.L_131:


//--------------------- .nv.info._Z29contrastEnhancementLuminosityP3rgbS0_ii --------------------------
	.section	.nv.info._Z29contrastEnhancementLuminosityP3rgbS0_ii,"",@"SHT_CUDA_INFO"
	.sectionflags	@""
	.align	4


	//----- nvinfo : EIATTR_CUDA_API_VERSION
	.align		4
        /*0000*/ 	.byte	0x04, 0x37
        /*0002*/ 	.short	(.L_133 - .L_132)
.L_132:
        /*0004*/ 	.word	0x00000082


	//----- nvinfo : EIATTR_KPARAM_INFO
	.align		4
.L_133:
        /*0008*/ 	.byte	0x04, 0x17
        /*000a*/ 	.short	(.L_135 - .L_134)
.L_134:
        /*000c*/ 	.word	0x00000000
        /*0010*/ 	.short	0x0003
        /*0012*/ 	.short	0x0014
        /*0014*/ 	.byte	0x00, 0xf0, 0x11, 0x00


	//----- nvinfo : EIATTR_KPARAM_INFO
	.align		4
.L_135:
        /*0018*/ 	.byte	0x04, 0x17
        /*001a*/ 	.short	(.L_137 - .L_136)
.L_136:
        /*001c*/ 	.word	0x00000000
        /*0020*/ 	.short	0x0002
        /*0022*/ 	.short	0x0010
        /*0024*/ 	.byte	0x00, 0xf0, 0x11, 0x00


	//----- nvinfo : EIATTR_KPARAM_INFO
	.align		4
.L_137:
        /*0028*/ 	.byte	0x04, 0x17
        /*002a*/ 	.short	(.L_139 - .L_138)
.L_138:
        /*002c*/ 	.word	0x00000000
        /*0030*/ 	.short	0x0001
        /*0032*/ 	.short	0x0008
        /*0034*/ 	.byte	0x00, 0xf5, 0x21, 0x00


	//----- nvinfo : EIATTR_KPARAM_INFO
	.align		4
.L_139:
        /*0038*/ 	.byte	0x04, 0x17
        /*003a*/ 	.short	(.L_141 - .L_140)
.L_140:
        /*003c*/ 	.word	0x00000000
        /*0040*/ 	.short	0x0000
        /*0042*/ 	.short	0x0000
        /*0044*/ 	.byte	0x00, 0xf5, 0x21, 0x00


	//----- nvinfo : EIATTR_SPARSE_MMA_MASK
	.align		4
.L_141:
        /*0048*/ 	.byte	0x03, 0x50
        /*004a*/ 	.short	0x0000


	//----- nvinfo : EIATTR_MAXREG_COUNT
	.align		4
        /*004c*/ 	.byte	0x03, 0x1b
        /*004e*/ 	.short	0x00ff


	//----- nvinfo : EIATTR_MERCURY_ISA_VERSION
	.align		4
        /*0050*/ 	.byte	0x03, 0x5f
        /*0052*/ 	.short	0x0101


	//----- nvinfo : EIATTR_VRC_CTA_INIT_COUNT
	.align		4
        /*0054*/ 	.byte	0x02, 0x4a
	.zero		1
	.zero		1


	//----- nvinfo : EIATTR_EXIT_INSTR_OFFSETS
	.align		4
        /*0058*/ 	.byte	0x04, 0x1c
        /*005a*/ 	.short	(.L_143 - .L_142)


	//   ....[0]....
.L_142:
        /*005c*/ 	.word	0x000000c0


	//   ....[1]....
        /*0060*/ 	.word	0x000002e0


	//----- nvinfo : EIATTR_CBANK_PARAM_SIZE
	.align		4
.L_143:
        /*0064*/ 	.byte	0x03, 0x19
        /*0066*/ 	.short	0x0018


	//----- nvinfo : EIATTR_PARAM_CBANK
	.align		4
        /*0068*/ 	.byte	0x04, 0x0a
        /*006a*/ 	.short	(.L_145 - .L_144)
	.align		4
.L_144:
        /*006c*/ 	.word	index@(.nv.constant0._Z29contrastEnhancementLuminosityP3rgbS0_ii)
        /*0070*/ 	.short	0x0380
        /*0072*/ 	.short	0x0018


	//----- nvinfo : EIATTR_SW_WAR
	.align		4
.L_145:
        /*0074*/ 	.byte	0x04, 0x36
        /*0076*/ 	.short	(.L_147 - .L_146)
.L_146:
        /*0078*/ 	.word	0x00000008
.L_147:


//--------------------- .nv.info._Z14denoise_kernelP3rgbS0_ii --------------------------
	.section	.nv.info._Z14denoise_kernelP3rgbS0_ii,"",@"SHT_CUDA_INFO"
	.sectionflags	@""
	.align	4


	//----- nvinfo : EIATTR_CUDA_API_VERSION
	.align		4
        /*0000*/ 	.byte	0x04, 0x37
        /*0002*/ 	.short	(.L_149 - .L_148)
.L_148:
        /*0004*/ 	.word	0x00000082


	//----- nvinfo : EIATTR_KPARAM_INFO
	.align		4
.L_149:
        /*0008*/ 	.byte	0x04, 0x17
        /*000a*/ 	.short	(.L_151 - .L_150)
.L_150:
        /*000c*/ 	.word	0x00000000
        /*0010*/ 	.short	0x0003
        /*0012*/ 	.short	0x0014
        /*0014*/ 	.byte	0x00, 0xf0, 0x11, 0x00


	//----- nvinfo : EIATTR_KPARAM_INFO
	.align		4
.L_151:
        /*0018*/ 	.byte	0x04, 0x17
        /*001a*/ 	.short	(.L_153 - .L_152)
.L_152:
        /*001c*/ 	.word	0x00000000
        /*0020*/ 	.short	0x0002
        /*0022*/ 	.short	0x0010
        /*0024*/ 	.byte	0x00, 0xf0, 0x11, 0x00


	//----- nvinfo : EIATTR_KPARAM_INFO
	.align		4
.L_153:
        /*0028*/ 	.byte	0x04, 0x17
        /*002a*/ 	.short	(.L_155 - .L_154)
.L_154:
        /*002c*/ 	.word	0x00000000
        /*0030*/ 	.short	0x0001
        /*0032*/ 	.short	0x0008
        /*0034*/ 	.byte	0x00, 0xf5, 0x21, 0x00


	//----- nvinfo : EIATTR_KPARAM_INFO
	.align		4
.L_155:
        /*0038*/ 	.byte	0x04, 0x17
        /*003a*/ 	.short	(.L_157 - .L_156)
.L_156:
        /*003c*/ 	.word	0x00000000
        /*0040*/ 	.short	0x0000
        /*0042*/ 	.short	0x0000
        /*0044*/ 	.byte	0x00, 0xf5, 0x21, 0x00


	//----- nvinfo : EIATTR_SPARSE_MMA_MASK
	.align		4
.L_157:
        /*0048*/ 	.byte	0x03, 0x50
        /*004a*/ 	.short	0x0000


	//----- nvinfo : EIATTR_MAXREG_COUNT
	.align		4
        /*004c*/ 	.byte	0x03, 0x1b
        /*004e*/ 	.short	0x00ff


	//----- nvinfo : EIATTR_MERCURY_ISA_VERSION
	.align		4
        /*0050*/ 	.byte	0x03, 0x5f
        /*0052*/ 	.short	0x0101


	//----- nvinfo : EIATTR_VRC_CTA_INIT_COUNT
	.align		4
        /*0054*/ 	.byte	0x02, 0x4a
	.zero		1
	.zero		1


	//----- nvinfo : EIATTR_EXIT_INSTR_OFFSETS
	.align		4
        /*0058*/ 	.byte	0x04, 0x1c
        /*005a*/ 	.short	(.L_159 - .L_158)


	//   ....[0]....
.L_158:
        /*005c*/ 	.word	0x00000100


	//   ....[1]....
        /*0060*/ 	.word	0x000004d0


	//----- nvinfo : EIATTR_CBANK_PARAM_SIZE
	.align		4
.L_159:
        /*0064*/ 	.byte	0x03, 0x19
        /*0066*/ 	.short	0x0018


	//----- nvinfo : EIATTR_PARAM_CBANK
	.align		4
        /*0068*/ 	.byte	0x04, 0x0a
        /*006a*/ 	.short	(.L_161 - .L_160)
	.align		4
.L_160:
        /*006c*/ 	.word	index@(.nv.constant0._Z14denoise_kernelP3rgbS0_ii)
        /*0070*/ 	.short	0x0380
        /*0072*/ 	.short	0x0018


	//----- nvinfo : EIATTR_SW_WAR
	.align		4
.L_161:
        /*0074*/ 	.byte	0x04, 0x36
        /*0076*/ 	.short	(.L_163 - .L_162)
.L_162:
        /*0078*/ 	.word	0x00000008
.L_163:


//--------------------- .nv.callgraph             --------------------------
	.section	.nv.callgraph,"",@"SHT_CUDA_CALLGRAPH"
	.align	4
	.sectionentsize	8
	.align		4
        /*0000*/ 	.word	0x00000000
	.align		4
        /*0004*/ 	.word	0xffffffff
	.align		4
        /*0008*/ 	.word	0x00000000
	.align		4
        /*000c*/ 	.word	0xfffffffe
	.align		4
        /*0010*/ 	.word	0x00000000
	.align		4
        /*0014*/ 	.word	0xfffffffd
	.align		4
        /*0018*/ 	.word	0x00000000
	.align		4
        /*001c*/ 	.word	0xfffffffc


//--------------------- .text._Z16sharpeningFilterP3rgbS0_jj --------------------------
	.section	.text._Z16sharpeningFilterP3rgbS0_jj,"ax",@progbits
	.align	128
        .global         _Z16sharpeningFilterP3rgbS0_jj
        .type           _Z16sharpeningFilterP3rgbS0_jj,@function
        .size           _Z16sharpeningFilterP3rgbS0_jj,(.L_x_33 - _Z16sharpeningFilterP3rgbS0_jj)
        .other          _Z16sharpeningFilterP3rgbS0_jj,@"STO_CUDA_ENTRY STV_DEFAULT"
_Z16sharpeningFilterP3rgbS0_jj:
.text._Z16sharpeningFilterP3rgbS0_jj:
[----:B------:R-:W-:Y:S01]  /*0000*/  LDC R1, c[0x0][0x37c] ;  /* 0x0000df00ff017b82 */ /* 0x000fe20000000800 */
[----:B------:R-:W0:Y:S07]  /*0010*/  S2R R0, SR_TID.X ;  /* 0x0000000000007919 */ /* 0x000e2e0000002100 */
[----:B------:R-:W0:Y:S01]  /*0020*/  S2UR UR4, SR_CTAID.X ;  /* 0x00000000000479c3 */ /* 0x000e220000002500 */
[----:B------:R-:W1:Y:S07]  /*0030*/  S2R R2, SR_TID.Y ;  /* 0x0000000000027919 */ /* 0x000e6e0000002200 */
[----:B------:R-:W0:Y:S08]  /*0040*/  LDC R21, c[0x0][0x360] ;  /* 0x0000d800ff157b82 */ /* 0x000e300000000800 */
[----:B------:R-:W2:Y:S08]  /*0050*/  LDC.64 R12, c[0x0][0x390] ;  /* 0x0000e400ff0c7b82 */ /* 0x000eb00000000a00 */
[----:B------:R-:W1:Y:S08]  /*0060*/  S2UR UR5, SR_CTAID.Y ;  /* 0x00000000000579c3 */ /* 0x000e700000002600 */
[----:B------:R-:W1:Y:S01]  /*0070*/  LDC R9, c[0x0][0x364] ;  /* 0x0000d900ff097b82 */ /* 0x000e620000000800 */
[----:B0-----:R-:W-:-:S02]  /*0080*/  IMAD R21, R21, UR4, R0 ;  /* 0x0000000415157c24 */ /* 0x001fc4000f8e0200 */
[----:B--2---:R-:W-:-:S05]  /*0090*/  VIADD R0, R12, 0xffffffff ;  /* 0xffffffff0c007836 */ /* 0x004fca0000000000 */
[----:B------:R-:W-:Y:S01]  /*00a0*/  ISETP.GE.U32.AND P0, PT, R21, R0, PT ;  /* 0x000000001500720c */ /* 0x000fe20003f06070 */
[----:B------:R-:W-:-:S03]  /*00b0*/  VIADD R0, R13, 0xffffffff ;  /* 0xffffffff0d007836 */ /* 0x000fc60000000000 */
[----:B------:R-:W-:Y:S01]  /*00c0*/  ISETP.LT.OR P0, PT, R21, 0x1, P0 ;  /* 0x000000011500780c */ /* 0x000fe20000701670 */
[----:B-1----:R-:W-:-:S05]  /*00d0*/  IMAD R9, R9, UR5, R2 ;  /* 0x0000000509097c24 */ /* 0x002fca000f8e0202 */
[----:B------:R-:W-:-:S04]  /*00e0*/  ISETP.EQ.OR P0, PT, R9, RZ, P0 ;  /* 0x000000ff0900720c */ /* 0x000fc80000702670 */
[----:B------:R-:W-:-:S13]  /*00f0*/  ISETP.GE.U32.OR P0, PT, R9, R0, P0 ;  /* 0x000000000900720c */ /* 0x000fda0000706470 */
[----:B------:R-:W-:Y:S05]  /*0100*/  @P0 EXIT ;  /* 0x000000000000094d */ /* 0x000fea0003800000 */
[----:B------:R-:W0:Y:S01]  /*0110*/  LDC.64 R18, c[0x0][0x380] ;  /* 0x0000e000ff127b82 */ /* 0x000e220000000a00 */
[----:B------:R-:W-:Y:S01]  /*0120*/  IMAD R0, R9, R12, -R12 ;  /* 0x0000000c09007224 */ /* 0x000fe200078e0a0c */
[----:B------:R-:W1:Y:S04]  /*0130*/  LDCU.64 UR4, c[0x0][0x358] ;  /* 0x00006b00ff0477ac */ /* 0x000e680008000a00 */
[----:B------:R-:W-:-:S05]  /*0140*/  IADD3 R5, PT, PT, R21, R0, RZ ;  /* 0x0000000015057210 */ /* 0x000fca0007ffe0ff */
[----:B------:R-:W-:-:S04]  /*0150*/  VIADD R11, R5, 0xffffffff ;  /* 0xffffffff050b7836 */ /* 0x000fc80000000000 */
[----:B0-----:R-:W-:-:S04]  /*0160*/  IMAD.WIDE.U32 R6, R11, 0xc, R18 ;  /* 0x0000000c0b067825 */ /* 0x001fc800078e0012 */
[C---:B------:R-:W-:Y:S01]  /*0170*/  IMAD.WIDE.U32 R2, R5.reuse, 0xc, R18 ;  /* 0x0000000c05027825 */ /* 0x040fe200078e0012 */
[----:B-1----:R-:W2:Y:S01]  /*0180*/  LDG.E R13, desc[UR4][R6.64] ;  /* 0x00000004060d7981 */ /* 0x002ea2000c1e1900 */
[----:B------:R-:W-:-:S03]  /*0190*/  IADD3 R5, PT, PT, R5, 0x1, RZ ;  /* 0x0000000105057810 */ /* 0x000fc60007ffe0ff */
[----:B------:R-:W3:Y:S02]  /*01a0*/  LDG.E R23, desc[UR4][R2.64] ;  /* 0x0000000402177981 */ /* 0x000ee4000c1e1900 */
[----:B------:R-:W-:-:S05]  /*01b0*/  IMAD.WIDE.U32 R4, R5, 0xc, R18 ;  /* 0x0000000c05047825 */ /* 0x000fca00078e0012 */
[----:B------:R-:W4:Y:S01]  /*01c0*/  LDG.E R22, desc[UR4][R4.64] ;  /* 0x0000000404167981 */ /* 0x000f22000c1e1900 */
[----:B------:R-:W-:Y:S02]  /*01d0*/  IMAD.IADD R15, R11, 0x1, R12 ;  /* 0x000000010b0f7824 */ /* 0x000fe400078e020c */
[----:B------:R-:W-:Y:S02]  /*01e0*/  IMAD R21, R9, R12, R21 ;  /* 0x0000000c09157224 */ /* 0x000fe400078e0215 */
[----:B------:R-:W-:-:S03]  /*01f0*/  IMAD.WIDE.U32 R8, R15, 0xc, R18 ;  /* 0x0000000c0f087825 */ /* 0x000fc600078e0012 */
[----:B------:R-:W-:Y:S01]  /*0200*/  IADD3 R25, PT, PT, R21, R12, RZ ;  /* 0x0000000c15197210 */ /* 0x000fe20007ffe0ff */
[C---:B------:R-:W-:Y:S01]  /*0210*/  IMAD.IADD R17, R15.reuse, 0x1, R12 ;  /* 0x000000010f117824 */ /* 0x040fe200078e020c */
[----:B------:R-:W5:Y:S01]  /*0220*/  LDG.E R0, desc[UR4][R8.64] ;  /* 0x0000000408007981 */ /* 0x000f62000c1e1900 */
[----:B------:R-:W-:Y:S01]  /*0230*/  IADD3 R15, PT, PT, R15, 0x2, RZ ;  /* 0x000000020f0f7810 */ /* 0x000fe20007ffe0ff */
[----:B------:R-:W-:-:S05]  /*0240*/  IMAD.WIDE.U32 R10, R21, 0xc, R18 ;  /* 0x0000000c150a7825 */ /* 0x000fca00078e0012 */
[----:B------:R-:W5:Y:S01]  /*0250*/  LDG.E R20, desc[UR4][R10.64] ;  /* 0x000000040a147981 */ /* 0x000f62000c1e1900 */
[C---:B------:R-:W-:Y:S02]  /*0260*/  VIADD R27, R17.reuse, 0x2 ;  /* 0x00000002111b7836 */ /* 0x040fe40000000000 */
[----:B------:R-:W-:Y:S01]  /*0270*/  IMAD.WIDE.U32 R16, R17, 0xc, R18 ;  /* 0x0000000c11107825 */ /* 0x000fe200078e0012 */
[----:B--2---:R-:W-:-:S03]  /*0280*/  I2FP.F32.U32 R14, R13 ;  /* 0x0000000d000e7245 */ /* 0x004fc60000201000 */
[----:B------:R-:W-:Y:S01]  /*0290*/  IMAD.WIDE.U32 R12, R15, 0xc, R18 ;  /* 0x0000000c0f0c7825 */ /* 0x000fe200078e0012 */
[----:B---3--:R-:W-:-:S03]  /*02a0*/  I2FP.F32.U32 R23, R23 ;  /* 0x0000001700177245 */ /* 0x008fc60000201000 */
[----:B------:R-:W-:Y:S01]  /*02b0*/  FADD R24, RZ, -R14 ;  /* 0x8000000eff187221 */ /* 0x000fe20000000000 */
[----:B------:R-:W-:-:S04]  /*02c0*/  IMAD.WIDE.U32 R14, R25, 0xc, R18 ;  /* 0x0000000c190e7825 */ /* 0x000fc800078e0012 */
[----:B------:R-:W-:Y:S02]  /*02d0*/  FADD R24, R24, -R23 ;  /* 0x8000001718187221 */ /* 0x000fe40000000000 */
[----:B------:R-:W2:Y:S01]  /*02e0*/  LDG.E R23, desc[UR4][R12.64] ;  /* 0x000000040c177981 */ /* 0x000ea2000c1e1900 */
[----:B----4-:R-:W-:-:S03]  /*02f0*/  I2FP.F32.U32 R25, R22 ;  /* 0x0000001600197245 */ /* 0x010fc60000201000 */
[----:B------:R-:W3:Y:S01]  /*0300*/  LDG.E R22, desc[UR4][R16.64] ;  /* 0x0000000410167981 */ /* 0x000ee2000c1e1900 */
[----:B------:R-:W-:-:S04]  /*0310*/  IMAD.WIDE.U32 R18, R27, 0xc, R18 ;  /* 0x0000000c1b127825 */ /* 0x000fc800078e0012 */
[----:B------:R-:W-:Y:S02]  /*0320*/  FADD R26, R24, -R25 ;  /* 0x80000019181a7221 */ /* 0x000fe40000000000 */
[----:B------:R-:W4:Y:S04]  /*0330*/  LDG.E R25, desc[UR4][R14.64] ;  /* 0x000000040e197981 */ /* 0x000f28000c1e1900 */
[----:B------:R-:W4:Y:S01]  /*0340*/  LDG.E R24, desc[UR4][R18.64] ;  /* 0x0000000412187981 */ /* 0x000f22000c1e1900 */
[----:B-----5:R-:W-:-:S05]  /*0350*/  I2FP.F32.U32 R27, R0 ;  /* 0x00000000001b7245 */ /* 0x020fca0000201000 */
[----:B------:R-:W-:Y:S01]  /*0360*/  FADD R26, R26, -R27 ;  /* 0x8000001b1a1a7221 */ /* 0x000fe20000000000 */
[----:B------:R-:W-:-:S05]  /*0370*/  I2FP.F32.U32 R27, R20 ;  /* 0x00000014001b7245 */ /* 0x000fca0000201000 */
[----:B------:R-:W-:Y:S01]  /*0380*/  FFMA R26, R27, 9, R26 ;  /* 0x411000001b1a7823 */ /* 0x000fe2000000001a */
[----:B--2---:R-:W-:Y:S02]  /*0390*/  I2FP.F32.U32 R23, R23 ;  /* 0x0000001700177245 */ /* 0x004fe40000201000 */
[----:B---3--:R-:W-:-:S03]  /*03a0*/  I2FP.F32.U32 R22, R22 ;  /* 0x0000001600167245 */ /* 0x008fc60000201000 */
[----:B------:R-:W-:Y:S01]  /*03b0*/  FADD R23, R26, -R23 ;  /* 0x800000171a177221 */ /* 0x000fe20000000000 */
[----:B----4-:R-:W-:-:S03]  /*03c0*/  I2FP.F32.U32 R25, R25 ;  /* 0x0000001900197245 */ /* 0x010fc60000201000 */
[----:B------:R-:W-:Y:S01]  /*03d0*/  FADD R22, R23, -R22 ;  /* 0x8000001617167221 */ /* 0x000fe20000000000 */
[----:B------:R-:W-:-:S03]  /*03e0*/  I2FP.F32.U32 R24, R24 ;  /* 0x0000001800187245 */ /* 0x000fc60000201000 */
[----:B------:R-:W-:Y:S02]  /*03f0*/  FADD R25, R22, -R25 ;  /* 0x8000001916197221 */ /* 0x000fe40000000000 */
[----:B------:R-:W0:Y:S02]  /*0400*/  LDC.64 R22, c[0x0][0x388] ;  /* 0x0000e200ff167b82 */ /* 0x000e240000000a00 */
[C---:B------:R-:W-:Y:S01]  /*0410*/  FADD R0, R25.reuse, -R24 ;  /* 0x8000001819007221 */ /* 0x040fe20000000000 */
[----:B------:R-:W-:-:S04]  /*0420*/  FSETP.GEU.AND P1, PT, R25, R24, PT ;  /* 0x000000181900720b */ /* 0x000fc80003f2e000 */
[C---:B------:R-:W-:Y:S02]  /*0430*/  FSETP.GT.AND P0, PT, R0.reuse, 255, PT ;  /* 0x437f00000000780b */ /* 0x040fe40003f04000 */
[----:B------:R-:W-:-:S04]  /*0440*/  FSEL R0, R0, RZ, P1 ;  /* 0x000000ff00007208 */ /* 0x000fc80000800000 */
[----:B------:R-:W-:-:S04]  /*0450*/  FSEL R24, R0, 255, !P0 ;  /* 0x437f000000187808 */ /* 0x000fc80004000000 */
[----:B------:R-:W1:Y:S01]  /*0460*/  F2I.U32.TRUNC.NTZ R25, R24 ;  /* 0x0000001800197305 */ /* 0x000e62000020f000 */
[----:B0-----:R-:W-:-:S05]  /*0470*/  IMAD.WIDE.U32 R20, R21, 0xc, R22 ;  /* 0x0000000c15147825 */ /* 0x001fca00078e0016 */
[----:B-1----:R0:W-:Y:S04]  /*0480*/  STG.E desc[UR4][R20.64], R25 ;  /* 0x0000001914007986 */ /* 0x0021e8000c101904 */
[----:B------:R-:W2:Y:S04]  /*0490*/  LDG.E R22, desc[UR4][R6.64+0x4] ;  /* 0x0000040406167981 */ /* 0x000ea8000c1e1900 */
[----:B------:R-:W3:Y:S04]  /*04a0*/  LDG.E R23, desc[UR4][R2.64+0x4] ;  /* 0x0000040402177981 */ /* 0x000ee8000c1e1900 */
[----:B------:R-:W4:Y:S04]  /*04b0*/  LDG.E R27, desc[UR4][R4.64+0x4] ;  /* 0x00000404041b7981 */ /* 0x000f28000c1e1900 */
[----:B------:R-:W0:Y:S04]  /*04c0*/  LDG.E R0, desc[UR4][R8.64+0x4] ;  /* 0x0000040408007981 */ /* 0x000e28000c1e1900 */
[----:B------:R-:W5:Y:S01]  /*04d0*/  LDG.E R24, desc[UR4][R14.64+0x4] ;  /* 0x000004040e187981 */ /* 0x000f62000c1e1900 */
[----:B--2---:R-:W-:-:S02]  /*04e0*/  I2FP.F32.U32 R22, R22 ;  /* 0x0000001600167245 */ /* 0x004fc40000201000 */
[----:B---3--:R-:W-:-:S03]  /*04f0*/  I2FP.F32.U32 R26, R23 ;  /* 0x00000017001a7245 */ /* 0x008fc60000201000 */
[----:B------:R-:W-:Y:S02]  /*0500*/  FADD R23, RZ, -R22 ;  /* 0x80000016ff177221 */ /* 0x000fe40000000000 */
[----:B------:R-:W2:Y:S02]  /*0510*/  LDG.E R22, desc[UR4][R10.64+0x4] ;  /* 0x000004040a167981 */ /* 0x000ea4000c1e1900 */
[----:B------:R-:W-:Y:S02]  /*0520*/  FADD R26, R23, -R26 ;  /* 0x8000001a171a7221 */ /* 0x000fe40000000000 */
[----:B------:R-:W3:Y:S01]  /*0530*/  LDG.E R23, desc[UR4][R12.64+0x4] ;  /* 0x000004040c177981 */ /* 0x000ee2000c1e1900 */
[----:B----4-:R-:W-:Y:S02]  /*0540*/  I2FP.F32.U32 R27, R27 ;  /* 0x0000001b001b7245 */ /* 0x010fe40000201000 */
[----:B0-----:R-:W-:Y:S02]  /*0550*/  I2FP.F32.U32 R25, R0 ;  /* 0x0000000000197245 */ /* 0x001fe40000201000 */
[----:B------:R-:W4:Y:S01]  /*0560*/  LDG.E R0, desc[UR4][R16.64+0x4] ;  /* 0x0000040410007981 */ /* 0x000f22000c1e1900 */
[----:B------:R-:W-:-:S04]  /*0570*/  FADD R26, R26, -R27 ;  /* 0x8000001b1a1a7221 */ /* 0x000fc80000000000 */
[----:B------:R-:W-:Y:S02]  /*0580*/  FADD R26, R26, -R25 ;  /* 0x800000191a1a7221 */ /* 0x000fe40000000000 */
[----:B------:R-:W5:Y:S01]  /*0590*/  LDG.E R25, desc[UR4][R18.64+0x4] ;  /* 0x0000040412197981 */ /* 0x000f62000c1e1900 */
[----:B--2---:R-:W-:Y:S02]  /*05a0*/  I2FP.F32.U32 R27, R22 ;  /* 0x00000016001b7245 */ /* 0x004fe40000201000 */
[----:B---3--:R-:W-:-:S03]  /*05b0*/  I2FP.F32.U32 R23, R23 ;  /* 0x0000001700177245 */ /* 0x008fc60000201000 */
[----:B------:R-:W-:Y:S01]  /*05c0*/  FFMA R26, R27, 9, R26 ;  /* 0x411000001b1a7823 */ /* 0x000fe2000000001a */
[----:B----4-:R-:W-:-:S03]  /*05d0*/  I2FP.F32.U32 R0, R0 ;  /* 0x0000000000007245 */ /* 0x010fc60000201000 */
[----:B------:R-:W-:Y:S01]  /*05e0*/  FADD R23, R26, -R23 ;  /* 0x800000171a177221 */ /* 0x000fe20000000000 */
[----:B-----5:R-:W-:-:S03]  /*05f0*/  I2FP.F32.U32 R27, R24 ;  /* 0x00000018001b7245 */ /* 0x020fc60000201000 */
[----:B------:R-:W-:Y:S01]  /*0600*/  FADD R0, R23, -R0 ;  /* 0x8000000017007221 */ /* 0x000fe20000000000 */
[----:B------:R-:W-:-:S03]  /*0610*/  I2FP.F32.U32 R25, R25 ;  /* 0x0000001900197245 */ /* 0x000fc60000201000 */
[----:B------:R-:W-:-:S04]  /*0620*/  FADD R0, R0, -R27 ;  /* 0x8000001b00007221 */ /* 0x000fc80000000000 */
[C---:B------:R-:W-:Y:S01]  /*0630*/  FADD R22, R0.reuse, -R25 ;  /* 0x8000001900167221 */ /* 0x040fe20000000000 */
[----:B------:R-:W-:-:S04]  /*0640*/  FSETP.GEU.AND P1, PT, R0, R25, PT ;  /* 0x000000190000720b */ /* 0x000fc80003f2e000 */
[C---:B------:R-:W-:Y:S02]  /*0650*/  FSETP.GT.AND P0, PT, R22.reuse, 255, PT ;  /* 0x437f00001600780b */ /* 0x040fe40003f04000 */
[----:B------:R-:W-:-:S04]  /*0660*/  FSEL R22, R22, RZ, P1 ;  /* 0x000000ff16167208 */ /* 0x000fc80000800000 */
[----:B------:R-:W-:-:S04]  /*0670*/  FSEL R22, R22, 255, !P0 ;  /* 0x437f000016167808 */ /* 0x000fc80004000000 */
[----:B------:R-:W0:Y:S02]  /*0680*/  F2I.U32.TRUNC.NTZ R23, R22 ;  /* 0x0000001600177305 */ /* 0x000e24000020f000 */
[----:B0-----:R0:W-:Y:S04]  /*0690*/  STG.E desc[UR4][R20.64+0x4], R23 ;  /* 0x0000041714007986 */ /* 0x0011e8000c101904 */
[----:B------:R-:W2:Y:S04]  /*06a0*/  LDG.E R6, desc[UR4][R6.64+0x8] ;  /* 0x0000080406067981 */ /* 0x000ea8000c1e1900 */
[----:B------:R-:W0:Y:S04]  /*06b0*/  LDG.E R2, desc[UR4][R2.64+0x8] ;  /* 0x0000080402027981 */ /* 0x000e28000c1e1900 */
[----:B------:R-:W3:Y:S04]  /*06c0*/  LDG.E R4, desc[UR4][R4.64+0x8] ;  /* 0x0000080404047981 */ /* 0x000ee8000c1e1900 */
[----:B------:R-:W4:Y:S04]  /*06d0*/  LDG.E R8, desc[UR4][R8.64+0x8] ;  /* 0x0000080408087981 */ /* 0x000f28000c1e1900 */
[----:B------:R-:W5:Y:S04]  /*06e0*/  LDG.E R10, desc[UR4][R10.64+0x8] ;  /* 0x000008040a0a7981 */ /* 0x000f68000c1e1900 */
[----:B------:R-:W5:Y:S04]  /*06f0*/  LDG.E R12, desc[UR4][R12.64+0x8] ;  /* 0x000008040c0c7981 */ /* 0x000f68000c1e1900 */
[----:B------:R-:W5:Y:S04]  /*0700*/  LDG.E R16, desc[UR4][R16.64+0x8] ;  /* 0x0000080410107981 */ /* 0x000f68000c1e1900 */
[----:B------:R-:W5:Y:S04]  /*0710*/  LDG.E R14, desc[UR4][R14.64+0x8] ;  /* 0x000008040e0e7981 */ /* 0x000f68000c1e1900 */
[----:B------:R-:W5:Y:S01]  /*0720*/  LDG.E R18, desc[UR4][R18.64+0x8] ;  /* 0x0000080412127981 */ /* 0x000f62000c1e1900 */
[----:B--2---:R-:W-:-:S02]  /*0730*/  I2FP.F32.U32 R0, R6 ;  /* 0x0000000600007245 */ /* 0x004fc40000201000 */
[----:B0-----:R-:W-:-:S03]  /*0740*/  I2FP.F32.U32 R23, R2 ;  /* 0x0000000200177245 */ /* 0x001fc60000201000 */
[----:B------:R-:W-:Y:S01]  /*0750*/  FADD R0, RZ, -R0 ;  /* 0x80000000ff007221 */ /* 0x000fe20000000000 */
[----:B---3--:R-:W-:-:S03]  /*0760*/  I2FP.F32.U32 R3, R4 ;  /* 0x0000000400037245 */ /* 0x008fc60000201000 */
[----:B------:R-:W-:Y:S01]  /*0770*/  FADD R0, R0, -R23 ;  /* 0x8000001700007221 */ /* 0x000fe20000000000 */
[----:B----4-:R-:W-:-:S03]  /*0780*/  I2FP.F32.U32 R5, R8 ;  /* 0x0000000800057245 */ /* 0x010fc60000201000 */
[----:B------:R-:W-:Y:S01]  /*0790*/  FADD R0, R0, -R3 ;  /* 0x8000000300007221 */ /* 0x000fe20000000000 */
[----:B-----5:R-:W-:-:S03]  /*07a0*/  I2FP.F32.U32 R3, R10 ;  /* 0x0000000a00037245 */ /* 0x020fc60000201000 */
[----:B------:R-:W-:Y:S01]  /*07b0*/  FADD R0, R0, -R5 ;  /* 0x8000000500007221 */ /* 0x000fe20000000000 */
[----:B------:R-:W-:-:S03]  /*07c0*/  I2FP.F32.U32 R5, R12 ;  /* 0x0000000c00057245 */ /* 0x000fc60000201000 */
[----:B------:R-:W-:Y:S01]  /*07d0*/  FFMA R0, R3, 9, R0 ;  /* 0x4110000003007823 */ /* 0x000fe20000000000 */
[----:B------:R-:W-:-:S03]  /*07e0*/  I2FP.F32.U32 R3, R16 ;  /* 0x0000001000037245 */ /* 0x000fc60000201000 */
[----:B------:R-:W-:Y:S01]  /*07f0*/  FADD R0, R0, -R5 ;  /* 0x8000000500007221 */ /* 0x000fe20000000000 */
[----:B------:R-:W-:-:S03]  /*0800*/  I2FP.F32.U32 R5, R14 ;  /* 0x0000000e00057245 */ /* 0x000fc60000201000 */
        /* <DEDUP_REMOVED lines=9> */
[----:B0-----:R-:W-:Y:S01]  /*08a0*/  STG.E desc[UR4][R20.64+0x8], R3 ;  /* 0x0000080314007986 */ /* 0x001fe2000c101904 */
[----:B------:R-:W-:Y:S05]  /*08b0*/  EXIT ;  /* 0x000000000000794d */ /* 0x000fea0003800000 */
.L_x_0:
[----:B------:R-:W-:-:S00]  /*08c0*/  BRA `(.L_x_0) ;  /* 0xfffffffc00fc7947 */ /* 0x000fc0000383ffff */
[----:B------:R-:W-:-:S00]  /*08d0*/  NOP ;  /* 0x0000000000007918 */ /* 0x000fc00000000000 */
        /* <DEDUP_REMOVED lines=10> */
.L_x_33:


//--------------------- .text._Z23gamma_correction_kernelP3rgbS0_ii --------------------------
	.section	.text._Z23gamma_correction_kernelP3rgbS0_ii,"ax",@progbits
	.align	128
        .global         _Z23gamma_correction_kernelP3rgbS0_ii
        .type           _Z23gamma_correction_kernelP3rgbS0_ii,@function
        .size           _Z23gamma_correction_kernelP3rgbS0_ii,(.L_x_32 - _Z23gamma_correction_kernelP3rgbS0_ii)
        .other          _Z23gamma_correction_kernelP3rgbS0_ii,@"STO_CUDA_ENTRY STV_DEFAULT"
_Z23gamma_correction_kernelP3rgbS0_ii:
.text._Z23gamma_correction_kernelP3rgbS0_ii:
[----:B------:R-:W-:Y:S01]  /*0000*/  LDC R1, c[0x0][0x37c] ;  /* 0x0000df00ff017b82 */ /* 0x000fe20000000800 */
[----:B------:R-:W0:Y:S07]  /*0010*/  S2R R0, SR_TID.Y ;  /* 0x0000000000007919 */ /* 0x000e2e0000002200 */
[----:B------:R-:W1:Y:S01]  /*0020*/  LDC R8, c[0x0][0x360] ;  /* 0x0000d800ff087b82 */ /* 0x000e620000000800 */
[----:B------:R-:W2:Y:S01]  /*0030*/  LDCU.64 UR6, c[0x0][0x390] ;  /* 0x00007200ff0677ac */ /* 0x000ea20008000a00 */
[----:B------:R-:W1:Y:S06]  /*0040*/  S2R R5, SR_TID.X ;  /* 0x0000000000057919 */ /* 0x000e6c0000002100 */
[----:B------:R-:W0:Y:S08]  /*0050*/  S2UR UR5, SR_CTAID.Y ;  /* 0x00000000000579c3 */ /* 0x000e300000002600 */
[----:B------:R-:W0:Y:S08]  /*0060*/  LDC R3, c[0x0][0x364] ;  /* 0x0000d900ff037b82 */ /* 0x000e300000000800 */
[----:B------:R-:W1:Y:S01]  /*0070*/  S2UR UR4, SR_CTAID.X ;  /* 0x00000000000479c3 */ /* 0x000e620000002500 */
[----:B0-----:R-:W-:-:S05]  /*0080*/  IMAD R3, R3, UR5, R0 ;  /* 0x0000000503037c24 */ /* 0x001fca000f8e0200 */
[----:B--2---:R-:W-:Y:S01]  /*0090*/  ISETP.GE.AND P0, PT, R3, UR7, PT ;  /* 0x0000000703007c0c */ /* 0x004fe2000bf06270 */
[----:B-1----:R-:W-:-:S05]  /*00a0*/  IMAD R8, R8, UR4, R5 ;  /* 0x0000000408087c24 */ /* 0x002fca000f8e0205 */
[----:B------:R-:W-:Y:S01]  /*00b0*/  ISETP.GE.OR P0, PT, R8, UR6, P0 ;  /* 0x0000000608007c0c */ /* 0x000fe20008706670 */
[----:B------:R-:W-:-:S12]  /*00c0*/  IMAD R8, R3, UR6, R8 ;  /* 0x0000000603087c24 */ /* 0x000fd8000f8e0208 */
[----:B------:R-:W-:Y:S05]  /*00d0*/  @P0 EXIT ;  /* 0x000000000000094d */ /* 0x000fea0003800000 */
[----:B------:R-:W0:Y:S01]  /*00e0*/  LDC.64 R6, c[0x0][0x380] ;  /* 0x0000e000ff067b82 */ /* 0x000e220000000a00 */
[----:B------:R-:W1:Y:S01]  /*00f0*/  LDCU.64 UR6, c[0x0][0x358] ;  /* 0x00006b00ff0677ac */ /* 0x000e620008000a00 */
[----:B0-----:R-:W-:-:S05]  /*0100*/  IMAD.WIDE R6, R8, 0xc, R6 ;  /* 0x0000000c08067825 */ /* 0x001fca00078e0206 */
[----:B-1----:R-:W2:Y:S01]  /*0110*/  LDG.E R0, desc[UR6][R6.64] ;  /* 0x0000000606007981 */ /* 0x002ea2000c1e1900 */
[----:B------:R-:W0:Y:S01]  /*0120*/  MUFU.RCP64H R3, 255 ;  /* 0x406fe00000037908 */ /* 0x000e220000001800 */
[----:B------:R-:W-:Y:S01]  /*0130*/  IMAD.MOV.U32 R10, RZ, RZ, 0x0 ;  /* 0x00000000ff0a7424 */ /* 0x000fe200078e00ff */
[----:B------:R-:W-:Y:S01]  /*0140*/  UMOV UR4, URZ ;  /* 0x000000ff00047c82 */ /* 0x000fe20008000000 */
[----:B------:R-:W-:Y:S01]  /*0150*/  IMAD.MOV.U32 R11, RZ, RZ, 0x406fe000 ;  /* 0x406fe000ff0b7424 */ /* 0x000fe200078e00ff */
[----:B------:R-:W-:Y:S01]  /*0160*/  BSSY.RECONVERGENT B0, `(.L_x_1) ;  /* 0x0000012000007945 */ /* 0x000fe20003800200 */
[----:B------:R-:W-:-:S06]  /*0170*/  IMAD.MOV.U32 R2, RZ, RZ, 0x1 ;  /* 0x00000001ff027424 */ /* 0x000fcc00078e00ff */
[----:B0-----:R-:W-:-:S08]  /*0180*/  DFMA R4, R2, -R10, 1 ;  /* 0x3ff000000204742b */ /* 0x001fd0000000080a */
[----:B------:R-:W-:-:S08]  /*0190*/  DFMA R4, R4, R4, R4 ;  /* 0x000000040404722b */ /* 0x000fd00000000004 */
[----:B------:R-:W-:-:S08]  /*01a0*/  DFMA R4, R2, R4, R2 ;  /* 0x000000040204722b */ /* 0x000fd00000000002 */
[----:B------:R-:W-:-:S08]  /*01b0*/  DFMA R2, R4, -R10, 1 ;  /* 0x3ff000000402742b */ /* 0x000fd0000000080a */
[----:B------:R-:W-:Y:S01]  /*01c0*/  DFMA R2, R4, R2, R4 ;  /* 0x000000020402722b */ /* 0x000fe20000000004 */
[----:B--2---:R-:W0:Y:S07]  /*01d0*/  I2F.F64.U32 R10, R0 ;  /* 0x00000000000a7312 */ /* 0x004e2e0000201800 */
[----:B0-----:R-:W-:Y:S01]  /*01e0*/  DMUL R4, R10, R2 ;  /* 0x000000020a047228 */ /* 0x001fe20000000000 */
[----:B------:R-:W-:-:S07]  /*01f0*/  FSETP.GEU.AND P1, PT, |R11|, 6.5827683646048100446e-37, PT ;  /* 0x036000000b00780b */ /* 0x000fce0003f2e200 */
[----:B------:R-:W-:-:S08]  /*0200*/  DFMA R12, R4, -255, R10 ;  /* 0xc06fe000040c782b */ /* 0x000fd0000000000a */
[----:B------:R-:W-:Y:S01]  /*0210*/  DFMA R2, R2, R12, R4 ;  /* 0x0000000c0202722b */ /* 0x000fe20000000004 */
[----:B------:R-:W-:-:S09]  /*0220*/  IMAD.MOV.U32 R5, RZ, RZ, 0x406fe000 ;  /* 0x406fe000ff057424 */ /* 0x000fd200078e00ff */
[----:B------:R-:W-:-:S05]  /*0230*/  FFMA R4, RZ, 3.748046875, R3 ;  /* 0x406fe000ff047823 */ /* 0x000fca0000000003 */
[----:B------:R-:W-:-:S13]  /*0240*/  FSETP.GT.AND P0, PT, |R4|, 1.469367938527859385e-39, PT ;  /* 0x001000000400780b */ /* 0x000fda0003f04200 */
[----:B------:R-:W-:Y:S05]  /*0250*/  @P0 BRA P1, `(.L_x_2) ;  /* 0x0000000000080947 */ /* 0x000fea0000800000 */
[----:B------:R-:W-:-:S07]  /*0260*/  MOV R16, 0x280 ;  /* 0x0000028000107802 */ /* 0x000fce0000000f00 */
[----:B------:R-:W-:Y:S05]  /*0270*/  CALL.REL.NOINC `($__internal_0_$__cuda_sm20_div_rn_f64_full) ;  /* 0x0000000400e07944 */ /* 0x000fea0003c00000 */
.L_x_2:
[----:B------:R-:W-:Y:S05]  /*0280*/  BSYNC.RECONVERGENT B0 ;  /* 0x0000000000007941 */ /* 0x000fea0003800200 */
.L_x_1:
[----:B------:R-:W-:Y:S01]  /*0290*/  DSETP.NEU.AND P0, PT, R2, RZ, PT ;  /* 0x000000ff0200722a */ /* 0x000fe20003f0d000 */
[----:B------:R-:W-:-:S13]  /*02a0*/  BSSY.RECONVERGENT B0, `(.L_x_3) ;  /* 0x000000a000007945 */ /* 0x000fda0003800200 */
[----:B------:R-:W-:Y:S01]  /*02b0*/  @!P0 CS2R R10, SRZ ;  /* 0x00000000000a8805 */ /* 0x000fe2000001ff00 */
[----:B------:R-:W-:Y:S06]  /*02c0*/  @!P0 BRA `(.L_x_4) ;  /* 0x00000000001c8947 */ /* 0x000fec0003800000 */
[----:B------:R-:W-:Y:S01]  /*02d0*/  IMAD.MOV.U32 R28, RZ, RZ, R2 ;  /* 0x000000ffff1c7224 */ /* 0x000fe200078e0002 */
[----:B------:R-:W-:Y:S01]  /*02e0*/  MOV R0, 0x310 ;  /* 0x0000031000007802 */ /* 0x000fe20000000f00 */
[----:B------:R-:W-:-:S07]  /*02f0*/  IMAD.MOV.U32 R29, RZ, RZ, R3 ;  /* 0x000000ffff1d7224 */ /* 0x000fce00078e0003 */
[----:B------:R-:W-:Y:S05]  /*0300*/  CALL.REL.NOINC `($_Z23gamma_correction_kernelP3rgbS0_ii$__internal_accurate_pow) ;  /* 0x0000000c00347944 */ /* 0x000fea0003c00000 */
[----:B------:R-:W-:-:S04]  /*0310*/  ISETP.GE.AND P0, PT, R3, RZ, PT ;  /* 0x000000ff0300720c */ /* 0x000fc80003f06270 */
[----:B------:R-:W-:Y:S02]  /*0320*/  FSEL R10, R4, RZ, P0 ;  /* 0x000000ff040a7208 */ /* 0x000fe40000000000 */
[----:B------:R-:W-:-:S07]  /*0330*/  FSEL R11, R16, -QNAN , P0 ;  /* 0xfff80000100b7808 */ /* 0x000fce0000000000 */
.L_x_4:
[----:B------:R-:W-:Y:S05]  /*0340*/  BSYNC.RECONVERGENT B0 ;  /* 0x0000000000007941 */ /* 0x000fea0003800200 */
.L_x_3:
[----:B------:R-:W-:-:S10]  /*0350*/  DADD R12, R2, 1.5 ;  /* 0x3ff80000020c7429 */ /* 0x000fd40000000000 */
[----:B------:R-:W-:-:S04]  /*0360*/  LOP3.LUT R12, R13, 0x7ff00000, RZ, 0xc0, !PT ;  /* 0x7ff000000d0c7812 */ /* 0x000fc800078ec0ff */
[----:B------:R-:W-:Y:S02]  /*0370*/  ISETP.NE.AND P0, PT, R12, 0x7ff00000, PT ;  /* 0x7ff000000c00780c */ /* 0x000fe40003f05270 */
[----:B------:R-:W0:Y:S11]  /*0380*/  LDC.64 R12, c[0x0][0x388] ;  /* 0x0000e200ff0c7b82 */ /* 0x000e360000000a00 */
[----:B------:R-:W-:Y:S01]  /*0390*/  DSETP.NEU.OR P0, PT, R2, +INF , P0 ;  /* 0x7ff000000200742a */ /* 0x000fe2000070d400 */
[----:B0-----:R-:W-:-:S13]  /*03a0*/  IMAD.WIDE R8, R8, 0xc, R12 ;  /* 0x0000000c08087825 */ /* 0x001fda00078e020c */
[----:B------:R-:W-:Y:S02]  /*03b0*/  @!P0 IMAD.MOV.U32 R10, RZ, RZ, 0x0 ;  /* 0x00000000ff0a8424 */ /* 0x000fe400078e00ff */
[----:B------:R-:W-:Y:S01]  /*03c0*/  @!P0 IMAD.MOV.U32 R11, RZ, RZ, 0x7ff00000 ;  /* 0x7ff00000ff0b8424 */ /* 0x000fe200078e00ff */
[----:B------:R-:W-:-:S05]  /*03d0*/  DSETP.NEU.AND P0, PT, R2, 1, PT ;  /* 0x3ff000000200742a */ /* 0x000fca0003f0d000 */
[----:B------:R-:W-:-:S10]  /*03e0*/  DMUL R10, R10, 255 ;  /* 0x406fe0000a0a7828 */ /* 0x000fd40000000000 */
[----:B------:R-:W-:Y:S02]  /*03f0*/  FSEL R3, R11, 3.748046875, P0 ;  /* 0x406fe0000b037808 */ /* 0x000fe40000000000 */
[----:B------:R-:W-:-:S04]  /*0400*/  FSEL R2, R10, RZ, P0 ;  /* 0x000000ff0a027208 */ /* 0x000fc80000000000 */
[----:B------:R-:W0:Y:S02]  /*0410*/  F2I.U32.F64.TRUNC R3, R2 ;  /* 0x0000000200037311 */ /* 0x000e24000030d000 */
[----:B0-----:R0:W-:Y:S04]  /*0420*/  STG.E desc[UR6][R8.64], R3 ;  /* 0x0000000308007986 */ /* 0x0011e8000c101906 */
[----:B------:R-:W2:Y:S02]  /*0430*/  LDG.E R0, desc[UR6][R6.64+0x4] ;  /* 0x0000040606007981 */ /* 0x000ea4000c1e1900 */
[----:B------:R-:W1:Y:S01]  /*0440*/  MUFU.RCP64H R11, 255 ;  /* 0x406fe000000b7908 */ /* 0x000e620000001800 */
[----:B------:R-:W-:Y:S01]  /*0450*/  IMAD.MOV.U32 R12, RZ, RZ, 0x0 ;  /* 0x00000000ff0c7424 */ /* 0x000fe200078e00ff */
[----:B------:R-:W-:Y:S01]  /*0460*/  BSSY.RECONVERGENT B0, `(.L_x_5) ;  /* 0x0000012000007945 */ /* 0x000fe20003800200 */
[----:B------:R-:W-:-:S02]  /*0470*/  IMAD.MOV.U32 R13, RZ, RZ, 0x406fe000 ;  /* 0x406fe000ff0d7424 */ /* 0x000fc400078e00ff */
[----:B------:R-:W-:-:S06]  /*0480*/  IMAD.MOV.U32 R10, RZ, RZ, 0x1 ;  /* 0x00000001ff0a7424 */ /* 0x000fcc00078e00ff */
[----:B-1----:R-:W-:-:S08]  /*0490*/  DFMA R14, R10, -R12, 1 ;  /* 0x3ff000000a0e742b */ /* 0x002fd0000000080c */
        /* <DEDUP_REMOVED lines=8> */
[----:B------:R-:W-:-:S10]  /*0520*/  DFMA R2, R14, R12, R2 ;  /* 0x0000000c0e02722b */ /* 0x000fd40000000002 */
[----:B------:R-:W-:-:S05]  /*0530*/  FFMA R4, RZ, 3.748046875, R3 ;  /* 0x406fe000ff047823 */ /* 0x000fca0000000003 */
[----:B------:R-:W-:-:S13]  /*0540*/  FSETP.GT.AND P0, PT, |R4|, 1.469367938527859385e-39, PT ;  /* 0x001000000400780b */ /* 0x000fda0003f04200 */
[----:B------:R-:W-:Y:S05]  /*0550*/  @P0 BRA P1, `(.L_x_6) ;  /* 0x0000000000080947 */ /* 0x000fea0000800000 */
[----:B------:R-:W-:-:S07]  /*0560*/  MOV R16, 0x580 ;  /* 0x0000058000107802 */ /* 0x000fce0000000f00 */
[----:B------:R-:W-:Y:S05]  /*0570*/  CALL.REL.NOINC `($__internal_0_$__cuda_sm20_div_rn_f64_full) ;  /* 0x0000000400207944 */ /* 0x000fea0003c00000 */
.L_x_6:
[----:B------:R-:W-:Y:S05]  /*0580*/  BSYNC.RECONVERGENT B0 ;  /* 0x0000000000007941 */ /* 0x000fea0003800200 */
.L_x_5:
        /* <DEDUP_REMOVED lines=11> */
.L_x_8:
[----:B------:R-:W-:Y:S05]  /*0640*/  BSYNC.RECONVERGENT B0 ;  /* 0x0000000000007941 */ /* 0x000fea0003800200 */
.L_x_7:
[----:B------:R-:W-:-:S10]  /*0650*/  DADD R12, R2, 1.5 ;  /* 0x3ff80000020c7429 */ /* 0x000fd40000000000 */
[----:B------:R-:W-:-:S04]  /*0660*/  LOP3.LUT R12, R13, 0x7ff00000, RZ, 0xc0, !PT ;  /* 0x7ff000000d0c7812 */ /* 0x000fc800078ec0ff */
[----:B------:R-:W-:-:S13]  /*0670*/  ISETP.NE.AND P0, PT, R12, 0x7ff00000, PT ;  /* 0x7ff000000c00780c */ /* 0x000fda0003f05270 */
[----:B------:R-:W-:-:S14]  /*0680*/  DSETP.NEU.OR P0, PT, R2, +INF , P0 ;  /* 0x7ff000000200742a */ /* 0x000fdc000070d400 */
        /* <DEDUP_REMOVED lines=29> */
.L_x_10:
[----:B------:R-:W-:Y:S05]  /*0860*/  BSYNC.RECONVERGENT B0 ;  /* 0x0000000000007941 */ /* 0x000fea0003800200 */
.L_x_9:
        /* <DEDUP_REMOVED lines=11> */
.L_x_12:
[----:B------:R-:W-:Y:S05]  /*0920*/  BSYNC.RECONVERGENT B0 ;  /* 0x0000000000007941 */ /* 0x000fea0003800200 */
.L_x_11:
        /* <DEDUP_REMOVED lines=11> */
[----:B0-----:R-:W-:Y:S01]  /*09e0*/  STG.E desc[UR6][R8.64+0x8], R3 ;  /* 0x0000080308007986 */ /* 0x001fe2000c101906 */
[----:B------:R-:W-:Y:S05]  /*09f0*/  EXIT ;  /* 0x000000000000794d */ /* 0x000fea0003800000 */
        .weak           $__internal_0_$__cuda_sm20_div_rn_f64_full
        .type           $__internal_0_$__cuda_sm20_div_rn_f64_full,@function
        .size           $__internal_0_$__cuda_sm20_div_rn_f64_full,($_Z23gamma_correction_kernelP3rgbS0_ii$__internal_accurate_pow - $__internal_0_$__cuda_sm20_div_rn_f64_full)
$__internal_0_$__cuda_sm20_div_rn_f64_full:
[C---:B------:R-:W-:Y:S01]  /*0a00*/  FSETP.GEU.AND P0, PT, |R5|.reuse, 1.469367938527859385e-39, PT ;  /* 0x001000000500780b */ /* 0x040fe20003f0e200 */
[----:B------:R-:W-:Y:S01]  /*0a10*/  IMAD.U32 R4, RZ, RZ, UR4 ;  /* 0x00000004ff047e24 */ /* 0x000fe2000f8e00ff */
[----:B------:R-:W-:Y:S01]  /*0a20*/  LOP3.LUT R0, R5, 0x800fffff, RZ, 0xc0, !PT ;  /* 0x800fffff05007812 */ /* 0x000fe200078ec0ff */
[----:B------:R-:W-:Y:S01]  /*0a30*/  IMAD.U32 R2, RZ, RZ, UR4 ;  /* 0x00000004ff027e24 */ /* 0x000fe2000f8e00ff */
[C---:B------:R-:W-:Y:S01]  /*0a40*/  FSETP.GEU.AND P2, PT, |R11|.reuse, 1.469367938527859385e-39, PT ;  /* 0x001000000b00780b */ /* 0x040fe20003f4e200 */
[----:B------:R-:W-:Y:S01]  /*0a50*/  IMAD.MOV.U32 R18, RZ, RZ, 0x1 ;  /* 0x00000001ff127424 */ /* 0x000fe200078e00ff */
[----:B------:R-:W-:Y:S01]  /*0a60*/  LOP3.LUT R3, R0, 0x3ff00000, RZ, 0xfc, !PT ;  /* 0x3ff0000000037812 */ /* 0x000fe200078efcff */
[----:B------:R-:W-:Y:S01]  /*0a70*/  IMAD.MOV.U32 R0, RZ, RZ, 0x1ca00000 ;  /* 0x1ca00000ff007424 */ /* 0x000fe200078e00ff */
[----:B------:R-:W-:Y:S01]  /*0a80*/  LOP3.LUT R14, R11, 0x7ff00000, RZ, 0xc0, !PT ;  /* 0x7ff000000b0e7812 */ /* 0x000fe200078ec0ff */
[----:B------:R-:W-:Y:S01]  /*0a90*/  BSSY.RECONVERGENT B1, `(.L_x_13) ;  /* 0x0000050000017945 */ /* 0x000fe20003800200 */
[----:B------:R-:W-:-:S03]  /*0aa0*/  LOP3.LUT R15, R5, 0x7ff00000, RZ, 0xc0, !PT ;  /* 0x7ff00000050f7812 */ /* 0x000fc600078ec0ff */
[----:B------:R-:W-:Y:S01]  /*0ab0*/  @!P0 DMUL R2, R4, 8.98846567431157953865e+307 ;  /* 0x7fe0000004028828 */ /* 0x000fe20000000000 */
[C---:B------:R-:W-:Y:S01]  /*0ac0*/  ISETP.GE.U32.AND P1, PT, R14.reuse, R15, PT ;  /* 0x0000000f0e00720c */ /* 0x040fe20003f26070 */
[----:B------:R-:W-:Y:S02]  /*0ad0*/  IMAD.MOV.U32 R24, RZ, RZ, R15 ;  /* 0x000000ffff187224 */ /* 0x000fe400078e000f */
[----:B------:R-:W-:Y:S01]  /*0ae0*/  @!P2 LOP3.LUT R17, R5, 0x7ff00000, RZ, 0xc0, !PT ;  /* 0x7ff000000511a812 */ /* 0x000fe200078ec0ff */
[----:B------:R-:W-:Y:S01]  /*0af0*/  @!P2 IMAD.MOV.U32 R22, RZ, RZ, RZ ;  /* 0x000000ffff16a224 */ /* 0x000fe200078e00ff */
[----:B------:R-:W0:Y:S02]  /*0b00*/  MUFU.RCP64H R19, R3 ;  /* 0x0000000300137308 */ /* 0x000e240000001800 */
[----:B------:R-:W-:Y:S02]  /*0b10*/  @!P2 ISETP.GE.U32.AND P3, PT, R14, R17, PT ;  /* 0x000000110e00a20c */ /* 0x000fe40003f66070 */
[----:B------:R-:W-:-:S02]  /*0b20*/  @!P0 LOP3.LUT R24, R3, 0x7ff00000, RZ, 0xc0, !PT ;  /* 0x7ff0000003188812 */ /* 0x000fc400078ec0ff */
[----:B------:R-:W-:-:S04]  /*0b30*/  @!P2 SEL R17, R0, 0x63400000, !P3 ;  /* 0x634000000011a807 */ /* 0x000fc80005800000 */
[----:B------:R-:W-:-:S04]  /*0b40*/  @!P2 LOP3.LUT R17, R17, 0x80000000, R11, 0xf8, !PT ;  /* 0x800000001111a812 */ /* 0x000fc800078ef80b */
[----:B------:R-:W-:Y:S01]  /*0b50*/  @!P2 LOP3.LUT R23, R17, 0x100000, RZ, 0xfc, !PT ;  /* 0x001000001117a812 */ /* 0x000fe200078efcff */
[----:B------:R-:W-:Y:S01]  /*0b60*/  IMAD.MOV.U32 R17, RZ, RZ, R14 ;  /* 0x000000ffff117224 */ /* 0x000fe200078e000e */
[----:B0-----:R-:W-:-:S08]  /*0b70*/  DFMA R12, R18, -R2, 1 ;  /* 0x3ff00000120c742b */ /* 0x001fd00000000802 */
[----:B------:R-:W-:-:S08]  /*0b80*/  DFMA R12, R12, R12, R12 ;  /* 0x0000000c0c0c722b */ /* 0x000fd0000000000c */
[----:B------:R-:W-:Y:S01]  /*0b90*/  DFMA R18, R18, R12, R18 ;  /* 0x0000000c1212722b */ /* 0x000fe20000000012 */
[----:B------:R-:W-:Y:S01]  /*0ba0*/  SEL R13, R0, 0x63400000, !P1 ;  /* 0x63400000000d7807 */ /* 0x000fe20004800000 */
[----:B------:R-:W-:-:S03]  /*0bb0*/  IMAD.MOV.U32 R12, RZ, RZ, R10 ;  /* 0x000000ffff0c7224 */ /* 0x000fc600078e000a */
[----:B------:R-:W-:-:S03]  /*0bc0*/  LOP3.LUT R13, R13, 0x800fffff, R11, 0xf8, !PT ;  /* 0x800fffff0d0d7812 */ /* 0x000fc600078ef80b */
[----:B------:R-:W-:-:S03]  /*0bd0*/  DFMA R20, R18, -R2, 1 ;  /* 0x3ff000001214742b */ /* 0x000fc60000000802 */
[----:B------:R-:W-:-:S05]  /*0be0*/  @!P2 DFMA R12, R12, 2, -R22 ;  /* 0x400000000c0ca82b */ /* 0x000fca0000000816 */
[----:B------:R-:W-:-:S05]  /*0bf0*/  DFMA R20, R18, R20, R18 ;  /* 0x000000141214722b */ /* 0x000fca0000000012 */
[----:B------:R-:W-:-:S03]  /*0c00*/  @!P2 LOP3.LUT R17, R13, 0x7ff00000, RZ, 0xc0, !PT ;  /* 0x7ff000000d11a812 */ /* 0x000fc600078ec0ff */
[----:B------:R-:W-:Y:S02]  /*0c10*/  DMUL R18, R20, R12 ;  /* 0x0000000c14127228 */ /* 0x000fe40000000000 */
[----:B------:R-:W-:-:S05]  /*0c20*/  VIADD R15, R17, 0xffffffff ;  /* 0xffffffff110f7836 */ /* 0x000fca0000000000 */
[----:B------:R-:W-:Y:S01]  /*0c30*/  ISETP.GT.U32.AND P0, PT, R15, 0x7feffffe, PT ;  /* 0x7feffffe0f00780c */ /* 0x000fe20003f04070 */
[----:B------:R-:W-:Y:S01]  /*0c40*/  VIADD R15, R24, 0xffffffff ;  /* 0xffffffff180f7836 */ /* 0x000fe20000000000 */
[----:B------:R-:W-:-:S04]  /*0c50*/  DFMA R22, R18, -R2, R12 ;  /* 0x800000021216722b */ /* 0x000fc8000000000c */
[----:B------:R-:W-:-:S04]  /*0c60*/  ISETP.GT.U32.OR P0, PT, R15, 0x7feffffe, P0 ;  /* 0x7feffffe0f00780c */ /* 0x000fc80000704470 */
[----:B------:R-:W-:-:S09]  /*0c70*/  DFMA R22, R20, R22, R18 ;  /* 0x000000161416722b */ /* 0x000fd20000000012 */
[----:B------:R-:W-:Y:S05]  /*0c80*/  @P0 BRA `(.L_x_14) ;  /* 0x00000000006c0947 */ /* 0x000fea0003800000 */
[----:B------:R-:W-:-:S04]  /*0c90*/  LOP3.LUT R11, R5, 0x7ff00000, RZ, 0xc0, !PT ;  /* 0x7ff00000050b7812 */ /* 0x000fc800078ec0ff */
[CC--:B------:R-:W-:Y:S02]  /*0ca0*/  VIADDMNMX R10, R14.reuse, -R11.reuse, 0xb9600000, !PT ;  /* 0xb96000000e0a7446 */ /* 0x0c0fe4000780090b */
[----:B------:R-:W-:Y:S02]  /*0cb0*/  ISETP.GE.U32.AND P0, PT, R14, R11, PT ;  /* 0x0000000b0e00720c */ /* 0x000fe40003f06070 */
[----:B------:R-:W-:Y:S02]  /*0cc0*/  VIMNMX R10, PT, PT, R10, 0x46a00000, PT ;  /* 0x46a000000a0a7848 */ /* 0x000fe40003fe0100 */
[----:B------:R-:W-:-:S05]  /*0cd0*/  SEL R11, R0, 0x63400000, !P0 ;  /* 0x63400000000b7807 */ /* 0x000fca0004000000 */
[----:B------:R-:W-:Y:S02]  /*0ce0*/  IMAD.IADD R0, R10, 0x1, -R11 ;  /* 0x000000010a007824 */ /* 0x000fe400078e0a0b */
[----:B------:R-:W-:Y:S02]  /*0cf0*/  IMAD.MOV.U32 R10, RZ, RZ, RZ ;  /* 0x000000ffff0a7224 */ /* 0x000fe400078e00ff */
[----:B------:R-:W-:-:S06]  /*0d00*/  VIADD R11, R0, 0x7fe00000 ;  /* 0x7fe00000000b7836 */ /* 0x000fcc0000000000 */
[----:B------:R-:W-:-:S10]  /*0d10*/  DMUL R14, R22, R10 ;  /* 0x0000000a160e7228 */ /* 0x000fd40000000000 */
[----:B------:R-:W-:-:S13]  /*0d20*/  FSETP.GTU.AND P0, PT, |R15|, 1.469367938527859385e-39, PT ;  /* 0x001000000f00780b */ /* 0x000fda0003f0c200 */
[----:B------:R-:W-:Y:S05]  /*0d30*/  @P0 BRA `(.L_x_15) ;  /* 0x0000000000940947 */ /* 0x000fea0003800000 */
[----:B------:R-:W-:Y:S01]  /*0d40*/  DFMA R2, R22, -R2, R12 ;  /* 0x800000021602722b */ /* 0x000fe2000000000c */
[----:B------:R-:W-:-:S09]  /*0d50*/  IMAD.MOV.U32 R10, RZ, RZ, RZ ;  /* 0x000000ffff0a7224 */ /* 0x000fd200078e00ff */
[C---:B------:R-:W-:Y:S02]  /*0d60*/  FSETP.NEU.AND P0, PT, R3.reuse, RZ, PT ;  /* 0x000000ff0300720b */ /* 0x040fe40003f0d000 */
[----:B------:R-:W-:-:S04]  /*0d70*/  LOP3.LUT R13, R3, 0x80000000, R5, 0x48, !PT ;  /* 0x80000000030d7812 */ /* 0x000fc800078e4805 */
[----:B------:R-:W-:-:S07]  /*0d80*/  LOP3.LUT R11, R13, R11, RZ, 0xfc, !PT ;  /* 0x0000000b0d0b7212 */ /* 0x000fce00078efcff */
[----:B------:R-:W-:Y:S05]  /*0d90*/  @!P0 BRA `(.L_x_15) ;  /* 0x00000000007c8947 */ /* 0x000fea0003800000 */
[----:B------:R-:W-:Y:S01]  /*0da0*/  IMAD.MOV R3, RZ, RZ, -R0 ;  /* 0x000000ffff037224 */ /* 0x000fe200078e0a00 */
[----:B------:R-:W-:Y:S01]  /*0db0*/  DMUL.RP R10, R22, R10 ;  /* 0x0000000a160a7228 */ /* 0x000fe20000008000 */
[----:B------:R-:W-:-:S06]  /*0dc0*/  IMAD.MOV.U32 R2, RZ, RZ, RZ ;  /* 0x000000ffff027224 */ /* 0x000fcc00078e00ff */
[----:B------:R-:W-:-:S03]  /*0dd0*/  DFMA R2, R14, -R2, R22 ;  /* 0x800000020e02722b */ /* 0x000fc60000000016 */
[----:B------:R-:W-:-:S03]  /*0de0*/  LOP3.LUT R13, R11, R13, RZ, 0x3c, !PT ;  /* 0x0000000d0b0d7212 */ /* 0x000fc600078e3cff */
[----:B------:R-:W-:-:S04]  /*0df0*/  IADD3 R2, PT, PT, -R0, -0x43300000, RZ ;  /* 0xbcd0000000027810 */ /* 0x000fc80007ffe1ff */
[----:B------:R-:W-:-:S04]  /*0e00*/  FSETP.NEU.AND P0, PT, |R3|, R2, PT ;  /* 0x000000020300720b */ /* 0x000fc80003f0d200 */
[----:B------:R-:W-:Y:S02]  /*0e10*/  FSEL R14, R10, R14, !P0 ;  /* 0x0000000e0a0e7208 */ /* 0x000fe40004000000 */
[----:B------:R-:W-:Y:S01]  /*0e20*/  FSEL R15, R13, R15, !P0 ;  /* 0x0000000f0d0f7208 */ /* 0x000fe20004000000 */
[----:B------:R-:W-:Y:S06]  /*0e30*/  BRA `(.L_x_15) ;  /* 0x0000000000547947 */ /* 0x000fec0003800000 */
.L_x_14:
[----:B------:R-:W-:-:S14]  /*0e40*/  DSETP.NAN.AND P0, PT, R10, R10, PT ;  /* 0x0000000a0a00722a */ /* 0x000fdc0003f08000 */
[----:B------:R-:W-:Y:S05]  /*0e50*/  @P0 BRA `(.L_x_16) ;  /* 0x0000000000440947 */ /* 0x000fea0003800000 */
[----:B------:R-:W-:-:S14]  /*0e60*/  DSETP.NAN.AND P0, PT, R4, R4, PT ;  /* 0x000000040400722a */ /* 0x000fdc0003f08000 */
[----:B------:R-:W-:Y:S05]  /*0e70*/  @P0 BRA `(.L_x_17) ;  /* 0x0000000000300947 */ /* 0x000fea0003800000 */
[----:B------:R-:W-:Y:S01]  /*0e80*/  ISETP.NE.AND P0, PT, R17, R24, PT ;  /* 0x000000181100720c */ /* 0x000fe20003f05270 */
[----:B------:R-:W-:Y:S02]  /*0e90*/  IMAD.MOV.U32 R14, RZ, RZ, 0x0 ;  /* 0x00000000ff0e7424 */ /* 0x000fe400078e00ff */
[----:B------:R-:W-:-:S10]  /*0ea0*/  IMAD.MOV.U32 R15, RZ, RZ, -0x80000 ;  /* 0xfff80000ff0f7424 */ /* 0x000fd400078e00ff */
[----:B------:R-:W-:Y:S05]  /*0eb0*/  @!P0 BRA `(.L_x_15) ;  /* 0x0000000000348947 */ /* 0x000fea0003800000 */
[----:B------:R-:W-:Y:S02]  /*0ec0*/  ISETP.NE.AND P0, PT, R17, 0x7ff00000, PT ;  /* 0x7ff000001100780c */ /* 0x000fe40003f05270 */
[----:B------:R-:W-:Y:S02]  /*0ed0*/  LOP3.LUT R15, R11, 0x80000000, R5, 0x48, !PT ;  /* 0x800000000b0f7812 */ /* 0x000fe400078e4805 */
[----:B------:R-:W-:-:S13]  /*0ee0*/  ISETP.EQ.OR P0, PT, R24, RZ, !P0 ;  /* 0x000000ff1800720c */ /* 0x000fda0004702670 */
[----:B------:R-:W-:Y:S01]  /*0ef0*/  @P0 LOP3.LUT R0, R15, 0x7ff00000, RZ, 0xfc, !PT ;  /* 0x7ff000000f000812 */ /* 0x000fe200078efcff */
[----:B------:R-:W-:Y:S02]  /*0f00*/  @!P0 IMAD.MOV.U32 R14, RZ, RZ, RZ ;  /* 0x000000ffff0e8224 */ /* 0x000fe400078e00ff */
[----:B------:R-:W-:Y:S02]  /*0f10*/  @P0 IMAD.MOV.U32 R14, RZ, RZ, RZ ;  /* 0x000000ffff0e0224 */ /* 0x000fe400078e00ff */
[----:B------:R-:W-:Y:S01]  /*0f20*/  @P0 IMAD.MOV.U32 R15, RZ, RZ, R0 ;  /* 0x000000ffff0f0224 */ /* 0x000fe200078e0000 */
[----:B------:R-:W-:Y:S06]  /*0f30*/  BRA `(.L_x_15) ;  /* 0x0000000000147947 */ /* 0x000fec0003800000 */
.L_x_17:
[----:B------:R-:W-:Y:S01]  /*0f40*/  LOP3.LUT R15, R5, 0x80000, RZ, 0xfc, !PT ;  /* 0x00080000050f7812 */ /* 0x000fe200078efcff */
[----:B------:R-:W-:Y:S01]  /*0f50*/  IMAD.MOV.U32 R14, RZ, RZ, R4 ;  /* 0x000000ffff0e7224 */ /* 0x000fe200078e0004 */
[----:B------:R-:W-:Y:S06]  /*0f60*/  BRA `(.L_x_15) ;  /* 0x0000000000087947 */ /* 0x000fec0003800000 */
.L_x_16:
[----:B------:R-:W-:Y:S01]  /*0f70*/  LOP3.LUT R15, R11, 0x80000, RZ, 0xfc, !PT ;  /* 0x000800000b0f7812 */ /* 0x000fe200078efcff */
[----:B------:R-:W-:-:S07]  /*0f80*/  IMAD.MOV.U32 R14, RZ, RZ, R10 ;  /* 0x000000ffff0e7224 */ /* 0x000fce00078e000a */
.L_x_15:
[----:B------:R-:W-:Y:S05]  /*0f90*/  BSYNC.RECONVERGENT B1 ;  /* 0x0000000000017941 */ /* 0x000fea0003800200 */
.L_x_13:
[----:B------:R-:W-:Y:S02]  /*0fa0*/  IMAD.MOV.U32 R17, RZ, RZ, 0x0 ;  /* 0x00000000ff117424 */ /* 0x000fe400078e00ff */
[----:B------:R-:W-:Y:S02]  /*0fb0*/  IMAD.MOV.U32 R2, RZ, RZ, R14 ;  /* 0x000000ffff027224 */ /* 0x000fe400078e000e */
[----:B------:R-:W-:Y:S01]  /*0fc0*/  IMAD.MOV.U32 R3, RZ, RZ, R15 ;  /* 0x000000ffff037224 */ /* 0x000fe200078e000f */
[----:B------:R-:W-:Y:S06]  /*0fd0*/  RET.REL.NODEC R16 `(_Z23gamma_correction_kernelP3rgbS0_ii) ;  /* 0xfffffff010087950 */ /* 0x000fec0003c3ffff */
        .type           $_Z23gamma_correction_kernelP3rgbS0_ii$__internal_accurate_pow,@function
        .size           $_Z23gamma_correction_kernelP3rgbS0_ii$__internal_accurate_pow,(.L_x_32 - $_Z23gamma_correction_kernelP3rgbS0_ii$__internal_accurate_pow)
$_Z23gamma_correction_kernelP3rgbS0_ii$__internal_accurate_pow:
[----:B------:R-:W-:Y:S01]  /*0fe0*/  ISETP.GT.U32.AND P0, PT, R29, 0xfffff, PT ;  /* 0x000fffff1d00780c */ /* 0x000fe20003f04070 */
[----:B------:R-:W-:Y:S01]  /*0ff0*/  IMAD.MOV.U32 R4, RZ, RZ, R29 ;  /* 0x000000ffff047224 */ /* 0x000fe200078e001d */
[----:B------:R-:W-:Y:S01]  /*1000*/  UMOV UR8, 0x7d2cafe2 ;  /* 0x7d2cafe200087882 */ /* 0x000fe20000000000 */
[----:B------:R-:W-:Y:S01]  /*1010*/  IMAD.MOV.U32 R14, RZ, RZ, R28 ;  /* 0x000000ffff0e7224 */ /* 0x000fe200078e001c */
[----:B------:R-:W-:Y:S01]  /*1020*/  UMOV UR9, 0x3eb0f5ff ;  /* 0x3eb0f5ff00097882 */ /* 0x000fe20000000000 */
[----:B------:R-:W-:Y:S01]  /*1030*/  IMAD.MOV.U32 R18, RZ, RZ, RZ ;  /* 0x000000ffff127224 */ /* 0x000fe200078e00ff */
[----:B------:R-:W-:Y:S01]  /*1040*/  UMOV UR10, 0x3b39803f ;  /* 0x3b39803f000a7882 */ /* 0x000fe20000000000 */
[----:B------:R-:W-:Y:S01]  /*1050*/  IMAD.MOV.U32 R16, RZ, RZ, 0x41ad3b5a ;  /* 0x41ad3b5aff107424 */ /* 0x000fe200078e00ff */
[----:B------:R-:W-:Y:S01]  /*1060*/  UMOV UR11, 0x3c7abc9e ;  /* 0x3c7abc9e000b7882 */ /* 0x000fe20000000000 */
[----:B------:R-:W-:-:S04]  /*1070*/  IMAD.MOV.U32 R17, RZ, RZ, 0x3ed0f5d2 ;  /* 0x3ed0f5d2ff117424 */ /* 0x000fc800078e00ff */
[----:B------:R-:W-:-:S10]  /*1080*/  @!P0 DMUL R10, R28, 1.80143985094819840000e+16 ;  /* 0x435000001c0a8828 */ /* 0x000fd40000000000 */
[----:B------:R-:W-:Y:S02]  /*1090*/  @!P0 IMAD.MOV.U32 R4, RZ, RZ, R11 ;  /* 0x000000ffff048224 */ /* 0x000fe400078e000b */
[----:B------:R-:W-:Y:S01]  /*10a0*/  @!P0 IMAD.MOV.U32 R14, RZ, RZ, R10 ;  /* 0x000000ffff0e8224 */ /* 0x000fe200078e000a */
[----:B------:R-:W-:Y:S02]  /*10b0*/  SHF.R.U32.HI R10, RZ, 0x14, R29 ;  /* 0x00000014ff0a7819 */ /* 0x000fe4000001161d */
[----:B------:R-:W-:Y:S02]  /*10c0*/  LOP3.LUT R4, R4, 0x800fffff, RZ, 0xc0, !PT ;  /* 0x800fffff04047812 */ /* 0x000fe400078ec0ff */
[----:B------:R-:W-:Y:S02]  /*10d0*/  @!P0 LEA.HI R10, R11, 0xffffffca, RZ, 0xc ;  /* 0xffffffca0b0a8811 */ /* 0x000fe400078f60ff */
[----:B------:R-:W-:-:S03]  /*10e0*/  LOP3.LUT R15, R4, 0x3ff00000, RZ, 0xfc, !PT ;  /* 0x3ff00000040f7812 */ /* 0x000fc600078efcff */
[----:B------:R-:W-:Y:S01]  /*10f0*/  VIADD R4, R10, 0xfffffc01 ;  /* 0xfffffc010a047836 */ /* 0x000fe20000000000 */
[----:B------:R-:W-:-:S13]  /*1100*/  ISETP.GE.U32.AND P1, PT, R15, 0x3ff6a09f, PT ;  /* 0x3ff6a09f0f00780c */ /* 0x000fda0003f26070 */
[----:B------:R-:W-:Y:S02]  /*1110*/  @P1 VIADD R13, R15, 0xfff00000 ;  /* 0xfff000000f0d1836 */ /* 0x000fe40000000000 */
[----:B------:R-:W-:Y:S02]  /*1120*/  @P1 VIADD R4, R10, 0xfffffc02 ;  /* 0xfffffc020a041836 */ /* 0x000fe40000000000 */
[----:B------:R-:W-:-:S06]  /*1130*/  @P1 IMAD.MOV.U32 R15, RZ, RZ, R13 ;  /* 0x000000ffff0f1224 */ /* 0x000fcc00078e000d */
[C---:B------:R-:W-:Y:S02]  /*1140*/  DADD R20, R14.reuse, 1 ;  /* 0x3ff000000e147429 */ /* 0x040fe40000000000 */
[----:B------:R-:W-:-:S04]  /*1150*/  DADD R14, R14, -1 ;  /* 0xbff000000e0e7429 */ /* 0x000fc80000000000 */
[----:B------:R-:W0:Y:S02]  /*1160*/  MUFU.RCP64H R19, R21 ;  /* 0x0000001500137308 */ /* 0x000e240000001800 */
[----:B0-----:R-:W-:-:S08]  /*1170*/  DFMA R12, -R20, R18, 1 ;  /* 0x3ff00000140c742b */ /* 0x001fd00000000112 */
[----:B------:R-:W-:-:S08]  /*1180*/  DFMA R12, R12, R12, R12 ;  /* 0x0000000c0c0c722b */ /* 0x000fd0000000000c */
[----:B------:R-:W-:-:S08]  /*1190*/  DFMA R18, R18, R12, R18 ;  /* 0x0000000c1212722b */ /* 0x000fd00000000012 */
[----:B------:R-:W-:-:S08]  /*11a0*/  DMUL R12, R14, R18 ;  /* 0x000000120e0c7228 */ /* 0x000fd00000000000 */
[----:B------:R-:W-:-:S08]  /*11b0*/  DFMA R12, R14, R18, R12 ;  /* 0x000000120e0c722b */ /* 0x000fd0000000000c */
[----:B------:R-:W-:-:S08]  /*11c0*/  DMUL R24, R12, R12 ;  /* 0x0000000c0c187228 */ /* 0x000fd00000000000 */
[----:B------:R-:W-:Y:S01]  /*11d0*/  DFMA R16, R24, UR8, R16 ;  /* 0x0000000818107c2b */ /* 0x000fe20008000010 */
[----:B------:R-:W-:Y:S01]  /*11e0*/  UMOV UR8, 0x75488a3f ;  /* 0x75488a3f00087882 */ /* 0x000fe20000000000 */
[----:B------:R-:W-:-:S06]  /*11f0*/  UMOV UR9, 0x3ef3b20a ;  /* 0x3ef3b20a00097882 */ /* 0x000fcc0000000000 */
[----:B------:R-:W-:Y:S01]  /*1200*/  DFMA R22, R24, R16, UR8 ;  /* 0x0000000818167e2b */ /* 0x000fe20008000010 */
[----:B------:R-:W-:Y:S01]  /*1210*/  UMOV UR8, 0xe4faecd5 ;  /* 0xe4faecd500087882 */ /* 0x000fe20000000000 */
[----:B------:R-:W-:Y:S01]  /*1220*/  UMOV UR9, 0x3f1745cd ;  /* 0x3f1745cd00097882 */ /* 0x000fe20000000000 */
[----:B------:R-:W-:-:S05]  /*1230*/  DADD R16, R14, -R12 ;  /* 0x000000000e107229 */ /* 0x000fca000000080c */
[----:B------:R-:W-:Y:S01]  /*1240*/  DFMA R22, R24, R22, UR8 ;  /* 0x0000000818167e2b */ /* 0x000fe20008000016 */
[----:B------:R-:W-:Y:S01]  /*1250*/  UMOV UR8, 0x258a578b ;  /* 0x258a578b00087882 */ /* 0x000fe20000000000 */
[----:B------:R-:W-:Y:S01]  /*1260*/  UMOV UR9, 0x3f3c71c7 ;  /* 0x3f3c71c700097882 */ /* 0x000fe20000000000 */
[----:B------:R-:W-:-:S05]  /*1270*/  DADD R16, R16, R16 ;  /* 0x0000000010107229 */ /* 0x000fca0000000010 */
[----:B------:R-:W-:Y:S01]  /*1280*/  DFMA R22, R24, R22, UR8 ;  /* 0x0000000818167e2b */ /* 0x000fe20008000016 */
[----:B------:R-:W-:Y:S01]  /*1290*/  UMOV UR8, 0x9242b910 ;  /* 0x9242b91000087882 */ /* 0x000fe20000000000 */
[----:B------:R-:W-:Y:S01]  /*12a0*/  UMOV UR9, 0x3f624924 ;  /* 0x3f62492400097882 */ /* 0x000fe20000000000 */
[----:B------:R-:W-:-:S05]  /*12b0*/  DFMA R16, R14, -R12, R16 ;  /* 0x8000000c0e10722b */ /* 0x000fca0000000010 */
[----:B------:R-:W-:Y:S01]  /*12c0*/  DFMA R22, R24, R22, UR8 ;  /* 0x0000000818167e2b */ /* 0x000fe20008000016 */
[----:B------:R-:W-:Y:S01]  /*12d0*/  UMOV UR8, 0x99999dfb ;  /* 0x99999dfb00087882 */ /* 0x000fe20000000000 */
[----:B------:R-:W-:Y:S01]  /*12e0*/  UMOV UR9, 0x3f899999 ;  /* 0x3f89999900097882 */ /* 0x000fe20000000000 */
[----:B------:R-:W-:Y:S02]  /*12f0*/  DMUL R16, R18, R16 ;  /* 0x0000001012107228 */ /* 0x000fe40000000000 */
[----:B------:R-:W-:-:S03]  /*1300*/  DMUL R18, R12, R12 ;  /* 0x0000000c0c127228 */ /* 0x000fc60000000000 */
[----:B------:R-:W-:Y:S01]  /*1310*/  DFMA R22, R24, R22, UR8 ;  /* 0x0000000818167e2b */ /* 0x000fe20008000016 */
[----:B------:R-:W-:Y:S01]  /*1320*/  UMOV UR8, 0x55555555 ;  /* 0x5555555500087882 */ /* 0x000fe20000000000 */
[----:B------:R-:W-:-:S03]  /*1330*/  UMOV UR9, 0x3fb55555 ;  /* 0x3fb5555500097882 */ /* 0x000fc60000000000 */
[----:B------:R-:W-:-:S03]  /*1340*/  DMUL R26, R12, R18 ;  /* 0x000000120c1a7228 */ /* 0x000fc60000000000 */
[----:B------:R-:W-:-:S08]  /*1350*/  DFMA R14, R24, R22, UR8 ;  /* 0x00000008180e7e2b */ /* 0x000fd00008000016 */
[----:B------:R-:W-:Y:S01]  /*1360*/  DADD R20, -R14, UR8 ;  /* 0x000000080e147e29 */ /* 0x000fe20008000100 */
[----:B------:R-:W-:Y:S01]  /*1370*/  UMOV UR8, 0xb9e7b0 ;  /* 0x00b9e7b000087882 */ /* 0x000fe20000000000 */
[----:B------:R-:W-:-:S06]  /*1380*/  UMOV UR9, 0x3c46a4cb ;  /* 0x3c46a4cb00097882 */ /* 0x000fcc0000000000 */
[----:B------:R-:W-:Y:S02]  /*1390*/  DFMA R20, R24, R22, R20 ;  /* 0x000000161814722b */ /* 0x000fe40000000014 */
[----:B------:R-:W-:Y:S01]  /*13a0*/  DFMA R22, R12, R12, -R18 ;  /* 0x0000000c0c16722b */ /* 0x000fe20000000812 */
[----:B------:R-:W-:Y:S02]  /*13b0*/  VIADD R25, R17, 0x100000 ;  /* 0x0010000011197836 */ /* 0x000fe40000000000 */
[----:B------:R-:W-:-:S06]  /*13c0*/  IMAD.MOV.U32 R24, RZ, RZ, R16 ;  /* 0x000000ffff187224 */ /* 0x000fcc00078e0010 */
[----:B------:R-:W-:Y:S02]  /*13d0*/  DFMA R22, R12, R24, R22 ;  /* 0x000000180c16722b */ /* 0x000fe40000000016 */
[----:B------:R-:W-:Y:S01]  /*13e0*/  DADD R24, R20, -UR8 ;  /* 0x8000000814187e29 */ /* 0x000fe20008000000 */
[----:B------:R-:W-:Y:S01]  /*13f0*/  UMOV UR8, 0x80000000 ;  /* 0x8000000000087882 */ /* 0x000fe20000000000 */
[----:B------:R-:W-:Y:S01]  /*1400*/  DFMA R20, R12, R18, -R26 ;  /* 0x000000120c14722b */ /* 0x000fe2000000081a */
[----:B------:R-:W-:-:S07]  /*1410*/  UMOV UR9, 0x43300000 ;  /* 0x4330000000097882 */ /* 0x000fce0000000000 */
[----:B------:R-:W-:Y:S02]  /*1420*/  DFMA R20, R16, R18, R20 ;  /* 0x000000121014722b */ /* 0x000fe40000000014 */
[----:B------:R-:W-:-:S06]  /*1430*/  DADD R18, R14, R24 ;  /* 0x000000000e127229 */ /* 0x000fcc0000000018 */
[----:B------:R-:W-:Y:S02]  /*1440*/  DFMA R20, R12, R22, R20 ;  /* 0x000000160c14722b */ /* 0x000fe40000000014 */
[----:B------:R-:W-:Y:S02]  /*1450*/  DADD R22, R14, -R18 ;  /* 0x000000000e167229 */ /* 0x000fe40000000812 */
[----:B------:R-:W-:-:S06]  /*1460*/  DMUL R14, R18, R26 ;  /* 0x0000001a120e7228 */ /* 0x000fcc0000000000 */
[----:B------:R-:W-:Y:S02]  /*1470*/  DADD R24, R24, R22 ;  /* 0x0000000018187229 */ /* 0x000fe40000000016 */
[----:B------:R-:W-:-:S08]  /*1480*/  DFMA R22, R18, R26, -R14 ;  /* 0x0000001a1216722b */ /* 0x000fd0000000080e */
[----:B------:R-:W-:-:S08]  /*1490*/  DFMA R20, R18, R20, R22 ;  /* 0x000000141214722b */ /* 0x000fd00000000016 */
[----:B------:R-:W-:-:S08]  /*14a0*/  DFMA R24, R24, R26, R20 ;  /* 0x0000001a1818722b */ /* 0x000fd00000000014 */
[----:B------:R-:W-:-:S08]  /*14b0*/  DADD R20, R14, R24 ;  /* 0x000000000e147229 */ /* 0x000fd00000000018 */
[--C-:B------:R-:W-:Y:S02]  /*14c0*/  DADD R18, R12, R20.reuse ;  /* 0x000000000c127229 */ /* 0x100fe40000000014 */
[----:B------:R-:W-:-:S06]  /*14d0*/  DADD R14, R14, -R20 ;  /* 0x000000000e0e7229 */ /* 0x000fcc0000000814 */
[----:B------:R-:W-:Y:S02]  /*14e0*/  DADD R12, R12, -R18 ;  /* 0x000000000c0c7229 */ /* 0x000fe40000000812 */
[----:B------:R-:W-:-:S06]  /*14f0*/  DADD R14, R24, R14 ;  /* 0x00000000180e7229 */ /* 0x000fcc000000000e */
[----:B------:R-:W-:-:S08]  /*1500*/  DADD R12, R20, R12 ;  /* 0x00000000140c7229 */ /* 0x000fd0000000000c */
[----:B------:R-:W-:-:S08]  /*1510*/  DADD R12, R14, R12 ;  /* 0x000000000e0c7229 */ /* 0x000fd0000000000c */
[----:B------:R-:W-:Y:S01]  /*1520*/  DADD R16, R16, R12 ;  /* 0x0000000010107229 */ /* 0x000fe2000000000c */
[----:B------:R-:W-:Y:S01]  /*1530*/  LOP3.LUT R12, R4, 0x80000000, RZ, 0x3c, !PT ;  /* 0x80000000040c7812 */ /* 0x000fe200078e3cff */
[----:B------:R-:W-:-:S06]  /*1540*/  IMAD.MOV.U32 R13, RZ, RZ, 0x43300000 ;  /* 0x43300000ff0d7424 */ /* 0x000fcc00078e00ff */
[----:B------:R-:W-:Y:S02]  /*1550*/  DADD R14, R18, R16 ;  /* 0x00000000120e7229 */ /* 0x000fe40000000010 */
[----:B------:R-:W-:Y:S01]  /*1560*/  DADD R12, R12, -UR8 ;  /* 0x800000080c0c7e29 */ /* 0x000fe20008000000 */
[----:B------:R-:W-:Y:S01]  /*1570*/  UMOV UR8, 0xfefa39ef ;  /* 0xfefa39ef00087882 */ /* 0x000fe20000000000 */
[----:B------:R-:W-:-:S04]  /*1580*/  UMOV UR9, 0x3fe62e42 ;  /* 0x3fe62e4200097882 */ /* 0x000fc80000000000 */
[--C-:B------:R-:W-:Y:S02]  /*1590*/  DADD R20, R18, -R14.reuse ;  /* 0x0000000012147229 */ /* 0x100fe4000000080e */
[----:B------:R-:W-:-:S06]  /*15a0*/  DFMA R10, R12, UR8, R14 ;  /* 0x000000080c0a7c2b */ /* 0x000fcc000800000e */
[----:B------:R-:W-:Y:S02]  /*15b0*/  DADD R20, R16, R20 ;  /* 0x0000000010147229 */ /* 0x000fe40000000014 */
[----:B------:R-:W-:-:S08]  /*15c0*/  DFMA R18, R12, -UR8, R10 ;  /* 0x800000080c127c2b */ /* 0x000fd0000800000a */
[----:B------:R-:W-:-:S08]  /*15d0*/  DADD R18, -R14, R18 ;  /* 0x000000000e127229 */ /* 0x000fd00000000112 */
[----:B------:R-:W-:-:S08]  /*15e0*/  DADD R18, R20, -R18 ;  /* 0x0000000014127229 */ /* 0x000fd00000000812 */
[----:B------:R-:W-:-:S08]  /*15f0*/  DFMA R18, R12, UR10, R18 ;  /* 0x0000000a0c127c2b */ /* 0x000fd00008000012 */
[----:B------:R-:W-:-:S08]  /*1600*/  DADD R12, R10, R18 ;  /* 0x000000000a0c7229 */ /* 0x000fd00000000012 */
[----:B------:R-:W-:Y:S02]  /*1610*/  DADD R10, R10, -R12 ;  /* 0x000000000a0a7229 */ /* 0x000fe4000000080c */
[----:B------:R-:W-:-:S06]  /*1620*/  DMUL R16, R12, 1.5 ;  /* 0x3ff800000c107828 */ /* 0x000fcc0000000000 */
[----:B------:R-:W-:Y:S02]  /*1630*/  DADD R18, R18, R10 ;  /* 0x0000000012127229 */ /* 0x000fe4000000000a */
[----:B------:R-:W-:Y:S01]  /*1640*/  DFMA R12, R12, 1.5, -R16 ;  /* 0x3ff800000c0c782b */ /* 0x000fe20000000810 */
[----:B------:R-:W-:Y:S02]  /*1650*/  IMAD.MOV.U32 R10, RZ, RZ, 0x652b82fe ;  /* 0x652b82feff0a7424 */ /* 0x000fe400078e00ff */
[----:B------:R-:W-:-:S05]  /*1660*/  IMAD.MOV.U32 R11, RZ, RZ, 0x3ff71547 ;  /* 0x3ff71547ff0b7424 */ /* 0x000fca00078e00ff */
[----:B------:R-:W-:-:S08]  /*1670*/  DFMA R18, R18, 1.5, R12 ;  /* 0x3ff800001212782b */ /* 0x000fd0000000000c */
[----:B------:R-:W-:-:S08]  /*1680*/  DADD R12, R16, R18 ;  /* 0x00000000100c7229 */ /* 0x000fd00000000012 */
[----:B------:R-:W-:Y:S02]  /*1690*/  DFMA R10, R12, R10, 6.75539944105574400000e+15 ;  /* 0x433800000c0a742b */ /* 0x000fe4000000000a */
[----:B------:R-:W-:Y:S01]  /*16a0*/  FSETP.GEU.AND P0, PT, |R13|, 4.1917929649353027344, PT ;  /* 0x4086232b0d00780b */ /* 0x000fe20003f0e200 */
[----:B------:R-:W-:-:S05]  /*16b0*/  DADD R16, R16, -R12 ;  /* 0x0000000010107229 */ /* 0x000fca000000080c */
[----:B------:R-:W-:-:S03]  /*16c0*/  DADD R14, R10, -6.75539944105574400000e+15 ;  /* 0xc33800000a0e7429 */ /* 0x000fc60000000000 */
[----:B------:R-:W-:-:S05]  /*16d0*/  DADD R18, R18, R16 ;  /* 0x0000000012127229 */ /* 0x000fca0000000010 */
[----:B------:R-:W-:Y:S01]  /*16e0*/  DFMA R20, R14, -UR8, R12 ;  /* 0x800000080e147c2b */ /* 0x000fe2000800000c */
[----:B------:R-:W-:Y:S01]  /*16f0*/  UMOV UR8, 0x3b39803f ;  /* 0x3b39803f00087882 */ /* 0x000fe20000000000 */
[----:B------:R-:W-:-:S06]  /*1700*/  UMOV UR9, 0x3c7abc9e ;  /* 0x3c7abc9e00097882 */ /* 0x000fcc0000000000 */
[----:B------:R-:W-:Y:S01]  /*1710*/  DFMA R14, R14, -UR8, R20 ;  /* 0x800000080e0e7c2b */ /* 0x000fe20008000014 */
[----:B------:R-:W-:Y:S01]  /*1720*/  UMOV UR8, 0x69ce2bdf ;  /* 0x69ce2bdf00087882 */ /* 0x000fe20000000000 */
[----:B------:R-:W-:Y:S01]  /*1730*/  IMAD.MOV.U32 R20, RZ, RZ, -0x35dec16 ;  /* 0xfca213eaff147424 */ /* 0x000fe200078e00ff */
[----:B------:R-:W-:Y:S01]  /*1740*/  UMOV UR9, 0x3e5ade15 ;  /* 0x3e5ade1500097882 */ /* 0x000fe20000000000 */
[----:B------:R-:W-:-:S06]  /*1750*/  IMAD.MOV.U32 R21, RZ, RZ, 0x3e928af3 ;  /* 0x3e928af3ff157424 */ /* 0x000fcc00078e00ff */
[----:B------:R-:W-:Y:S01]  /*1760*/  DFMA R20, R14, UR8, R20 ;  /* 0x000000080e147c2b */ /* 0x000fe20008000014 */
[----:B------:R-:W-:Y:S01]  /*1770*/  UMOV UR8, 0x62401315 ;  /* 0x6240131500087882 */ /* 0x000fe20000000000 */
[----:B------:R-:W-:-:S06]  /*1780*/  UMOV UR9, 0x3ec71dee ;  /* 0x3ec71dee00097882 */ /* 0x000fcc0000000000 */
[----:B------:R-:W-:Y:S01]  /*1790*/  DFMA R20, R14, R20, UR8 ;  /* 0x000000080e147e2b */ /* 0x000fe20008000014 */
        /* <DEDUP_REMOVED lines=20> */
[----:B------:R-:W-:-:S08]  /*18e0*/  DFMA R20, R14, R20, UR8 ;  /* 0x000000080e147e2b */ /* 0x000fd00008000014 */
[----:B------:R-:W-:-:S08]  /*18f0*/  DFMA R20, R14, R20, 1 ;  /* 0x3ff000000e14742b */ /* 0x000fd00000000014 */
[----:B------:R-:W-:-:S10]  /*1900*/  DFMA R14, R14, R20, 1 ;  /* 0x3ff000000e0e742b */ /* 0x000fd40000000014 */
[----:B------:R-:W-:Y:S02]  /*1910*/  IMAD R17, R10, 0x100000, R15 ;  /* 0x001000000a117824 */ /* 0x000fe400078e020f */
[----:B------:R-:W-:Y:S01]  /*1920*/  IMAD.MOV.U32 R16, RZ, RZ, R14 ;  /* 0x000000ffff107224 */ /* 0x000fe200078e000e */
[----:B------:R-:W-:Y:S06]  /*1930*/  @!P0 BRA `(.L_x_18) ;  /* 0x0000000000308947 */ /* 0x000fec0003800000 */
[----:B------:R-:W-:Y:S01]  /*1940*/  FSETP.GEU.AND P1, PT, |R13|, 4.2275390625, PT ;  /* 0x408748000d00780b */ /* 0x000fe20003f2e200 */
[C---:B------:R-:W-:Y:S02]  /*1950*/  DADD R16, R12.reuse, +INF ;  /* 0x7ff000000c107429 */ /* 0x040fe40000000000 */
[----:B------:R-:W-:-:S08]  /*1960*/  DSETP.GEU.AND P0, PT, R12, RZ, PT ;  /* 0x000000ff0c00722a */ /* 0x000fd00003f0e000 */
[----:B------:R-:W-:Y:S02]  /*1970*/  FSEL R16, R16, RZ, P0 ;  /* 0x000000ff10107208 */ /* 0x000fe40000000000 */
[----:B------:R-:W-:Y:S02]  /*1980*/  @!P1 LEA.HI R4, R10, R10, RZ, 0x1 ;  /* 0x0000000a0a049211 */ /* 0x000fe400078f08ff */
[----:B------:R-:W-:Y:S02]  /*1990*/  FSEL R17, R17, RZ, P0 ;  /* 0x000000ff11117208 */ /* 0x000fe40000000000 */
[----:B------:R-:W-:-:S05]  /*19a0*/  @!P1 SHF.R.S32.HI R11, RZ, 0x1, R4 ;  /* 0x00000001ff0b9819 */ /* 0x000fca0000011404 */
[----:B------:R-:W-:Y:S02]  /*19b0*/  @!P1 IMAD.IADD R10, R10, 0x1, -R11 ;  /* 0x000000010a0a9824 */ /* 0x000fe400078e0a0b */
[----:B------:R-:W-:-:S03]  /*19c0*/  @!P1 IMAD R15, R11, 0x100000, R15 ;  /* 0x001000000b0f9824 */ /* 0x000fc600078e020f */
[----:B------:R-:W-:Y:S01]  /*19d0*/  @!P1 LEA R11, R10, 0x3ff00000, 0x14 ;  /* 0x3ff000000a0b9811 */ /* 0x000fe200078ea0ff */
[----:B------:R-:W-:-:S06]  /*19e0*/  @!P1 IMAD.MOV.U32 R10, RZ, RZ, RZ ;  /* 0x000000ffff0a9224 */ /* 0x000fcc00078e00ff */
[----:B------:R-:W-:-:S11]  /*19f0*/  @!P1 DMUL R16, R14, R10 ;  /* 0x0000000a0e109228 */ /* 0x000fd60000000000 */
.L_x_18:
[----:B------:R-:W-:Y:S01]  /*1a00*/  DFMA R18, R18, R16, R16 ;  /* 0x000000101212722b */ /* 0x000fe20000000010 */
[----:B------:R-:W-:Y:S01]  /*1a10*/  IMAD.MOV.U32 R10, RZ, RZ, R0 ;  /* 0x000000ffff0a7224 */ /* 0x000fe200078e0000 */
[----:B------:R-:W-:Y:S01]  /*1a20*/  DSETP.NEU.AND P0, PT, |R16|, +INF , PT ;  /* 0x7ff000001000742a */ /* 0x000fe20003f0d200 */
[----:B------:R-:W-:-:S07]  /*1a30*/  IMAD.MOV.U32 R11, RZ, RZ, 0x0 ;  /* 0x00000000ff0b7424 */ /* 0x000fce00078e00ff */
[----:B------:R-:W-:Y:S02]  /*1a40*/  FSEL R4, R16, R18, !P0 ;  /* 0x0000001210047208 */ /* 0x000fe40004000000 */
[----:B------:R-:W-:Y:S01]  /*1a50*/  FSEL R16, R17, R19, !P0 ;  /* 0x0000001311107208 */ /* 0x000fe20004000000 */
[----:B------:R-:W-:Y:S06]  /*1a60*/  RET.REL.NODEC R10 `(_Z23gamma_correction_kernelP3rgbS0_ii) ;  /* 0xffffffe40a647950 */ /* 0x000fec0003c3ffff */
.L_x_19:
        /* <DEDUP_REMOVED lines=9> */
.L_x_32:


//--------------------- .text._Z23image_sharpening_kernelP3rgbS0_ii --------------------------
	.section	.text._Z23image_sharpening_kernelP3rgbS0_ii,"ax",@progbits
	.align	128
        .global         _Z23image_sharpening_kernelP3rgbS0_ii
        .type           _Z23image_sharpening_kernelP3rgbS0_ii,@function
        .size           _Z23image_sharpening_kernelP3rgbS0_ii,(.L_x_35 - _Z23image_sharpening_kernelP3rgbS0_ii)
        .other          _Z23image_sharpening_kernelP3rgbS0_ii,@"STO_CUDA_ENTRY STV_DEFAULT"
_Z23image_sharpening_kernelP3rgbS0_ii:
.text._Z23image_sharpening_kernelP3rgbS0_ii:
[----:B------:R-:W-:Y:S01]  /*0000*/  LDC R1, c[0x0][0x37c] ;  /* 0x0000df00ff017b82 */ /* 0x000fe20000000800 */
[----:B------:R-:W0:Y:S07]  /*0010*/  S2R R5, SR_TID.Y ;  /* 0x0000000000057919 */ /* 0x000e2e0000002200 */
[----:B------:R-:W1:Y:S01]  /*0020*/  LDC R12, c[0x0][0x360] ;  /* 0x0000d800ff0c7b82 */ /* 0x000e620000000800 */
[----:B------:R-:W1:Y:S07]  /*0030*/  S2R R3, SR_TID.X ;  /* 0x0000000000037919 */ /* 0x000e6e0000002100 */
[----:B------:R-:W0:Y:S08]  /*0040*/  S2UR UR5, SR_CTAID.Y ;  /* 0x00000000000579c3 */ /* 0x000e300000002600 */
[----:B------:R-:W0:Y:S08]  /*0050*/  LDC R4, c[0x0][0x364] ;  /* 0x0000d900ff047b82 */ /* 0x000e300000000800 */
[----:B------:R-:W1:Y:S08]  /*0060*/  S2UR UR4, SR_CTAID.X ;  /* 0x00000000000479c3 */ /* 0x000e700000002500 */
[----:B------:R-:W2:Y:S01]  /*0070*/  LDC.64 R6, c[0x0][0x390] ;  /* 0x0000e400ff067b82 */ /* 0x000ea20000000a00 */
[----:B0-----:R-:W-:-:S02]  /*0080*/  IMAD R4, R4, UR5, R5 ;  /* 0x0000000504047c24 */ /* 0x001fc4000f8e0205 */
[----:B-1----:R-:W-:-:S03]  /*0090*/  IMAD R12, R12, UR4, R3 ;  /* 0x000000040c0c7c24 */ /* 0x002fc6000f8e0203 */
[----:B--2---:R-:W-:-:S04]  /*00a0*/  ISETP.GE.AND P0, PT, R4, R7, PT ;  /* 0x000000070400720c */ /* 0x004fc80003f06270 */
[----:B------:R-:W-:-:S13]  /*00b0*/  ISETP.GE.OR P0, PT, R12, R6, P0 ;  /* 0x000000060c00720c */ /* 0x000fda0000706670 */
[----:B------:R-:W-:Y:S05]  /*00c0*/  @P0 EXIT ;  /* 0x000000000000094d */ /* 0x000fea0003800000 */
[----:B------:R-:W-:Y:S01]  /*00d0*/  ISETP.GE.AND P0, PT, R12, 0x1, PT ;  /* 0x000000010c00780c */ /* 0x000fe20003f06270 */
[-C--:B------:R-:W-:Y:S01]  /*00e0*/  IMAD R5, R4, R6.reuse, RZ ;  /* 0x0000000604057224 */ /* 0x080fe200078e02ff */
[----:B------:R-:W-:Y:S01]  /*00f0*/  ISETP.GE.AND P4, PT, R12, RZ, PT ;  /* 0x000000ff0c00720c */ /* 0x000fe20003f86270 */
[----:B------:R-:W0:Y:S01]  /*0100*/  LDCU.64 UR4, c[0x0][0x358] ;  /* 0x00006b00ff0477ac */ /* 0x000e220008000a00 */
[C---:B------:R-:W-:Y:S01]  /*0110*/  ISETP.EQ.OR P0, PT, R4.reuse, RZ, !P0 ;  /* 0x000000ff0400720c */ /* 0x040fe20004702670 */
[----:B------:R-:W-:Y:S01]  /*0120*/  IMAD.IADD R13, R5, 0x1, -R6 ;  /* 0x00000001050d7824 */ /* 0x000fe200078e0a06 */
[----:B------:R-:W-:Y:S02]  /*0130*/  ISETP.EQ.OR P3, PT, R4, RZ, !P4 ;  /* 0x000000ff0400720c */ /* 0x000fe40006762670 */
[----:B------:R-:W-:-:S07]  /*0140*/  ISETP.GT.AND P2, PT, R12, R6, PT ;  /* 0x000000060c00720c */ /* 0x000fce0003f44270 */
[----:B------:R-:W1:Y:S02]  /*0150*/  @P4 LDC.64 R20, c[0x0][0x380] ;  /* 0x0000e000ff144b82 */ /* 0x000e640000000a00 */
[----:B------:R-:W-:-:S04]  /*0160*/  @!P0 IADD3 R11, P1, PT, R12, R13, RZ ;  /* 0x0000000d0c0b8210 */ /* 0x000fc80007f3e0ff */
[----:B------:R-:W-:Y:S02]  /*0170*/  @!P0 LEA.HI.X.SX32 R0, R13, RZ, 0x1, P1 ;  /* 0x000000ff0d008211 */ /* 0x000fe400008f0eff */
[----:B------:R-:W2:Y:S08]  /*0180*/  @!P0 LDC.64 R8, c[0x0][0x380] ;  /* 0x0000e000ff088b82 */ /* 0x000eb00000000a00 */
[----:B------:R-:W3:Y:S01]  /*0190*/  @!P3 LDC.64 R2, c[0x0][0x380] ;  /* 0x0000e000ff02bb82 */ /* 0x000ee20000000a00 */
[----:B--2---:R-:W-:-:S04]  /*01a0*/  @!P0 IMAD.WIDE.U32 R8, R11, 0xc, R8 ;  /* 0x0000000c0b088825 */ /* 0x004fc800078e0008 */
[----:B------:R-:W-:-:S04]  /*01b0*/  @!P0 IMAD R11, R0, 0xc, RZ ;  /* 0x0000000c000b8824 */ /* 0x000fc800078e02ff */
[----:B------:R-:W-:Y:S02]  /*01c0*/  @!P0 IMAD.IADD R9, R9, 0x1, R11 ;  /* 0x0000000109098824 */ /* 0x000fe400078e020b */
[----:B------:R-:W-:-:S03]  /*01d0*/  @!P3 IMAD.IADD R11, R12, 0x1, R13 ;  /* 0x000000010c0bb824 */ /* 0x000fc600078e020d */
[----:B0-----:R-:W2:Y:S01]  /*01e0*/  @!P0 LDG.E R16, desc[UR4][R8.64+-0x4] ;  /* 0xfffffc0408108981 */ /* 0x001ea2000c1e1900 */
[----:B---3--:R-:W-:-:S03]  /*01f0*/  @!P3 IMAD.WIDE R10, R11, 0xc, R2 ;  /* 0x0000000c0b0ab825 */ /* 0x008fc600078e0202 */
[----:B------:R-:W3:Y:S04]  /*0200*/  @!P0 LDG.E R14, desc[UR4][R8.64+-0xc] ;  /* 0xfffff404080e8981 */ /* 0x000ee8000c1e1900 */
[----:B------:R-:W4:Y:S04]  /*0210*/  @!P0 LDG.E R15, desc[UR4][R8.64+-0x8] ;  /* 0xfffff804080f8981 */ /* 0x000f28000c1e1900 */
[----:B------:R-:W5:Y:S04]  /*0220*/  @!P3 LDG.E R17, desc[UR4][R10.64] ;  /* 0x000000040a11b981 */ /* 0x000f68000c1e1900 */
[----:B------:R-:W5:Y:S04]  /*0230*/  @!P3 LDG.E R18, desc[UR4][R10.64+0x4] ;  /* 0x000004040a12b981 */ /* 0x000f68000c1e1900 */
[----:B------:R-:W5:Y:S01]  /*0240*/  @!P3 LDG.E R19, desc[UR4][R10.64+0x8] ;  /* 0x000008040a13b981 */ /* 0x000f62000c1e1900 */
[----:B------:R-:W-:-:S05]  /*0250*/  VIADD R3, R12, 0x1 ;  /* 0x000000010c037836 */ /* 0x000fca0000000000 */
[----:B------:R-:W-:-:S04]  /*0260*/  ISETP.GE.AND P1, PT, R3, R6, PT ;  /* 0x000000060300720c */ /* 0x000fc80003f26270 */
[----:B------:R-:W-:-:S04]  /*0270*/  ISETP.GT.AND P1, PT, R12, -0x2, !P1 ;  /* 0xfffffffe0c00780c */ /* 0x000fc80004f24270 */
[----:B------:R-:W-:Y:S02]  /*0280*/  ISETP.EQ.OR P5, PT, R4, RZ, !P1 ;  /* 0x000000ff0400720c */ /* 0x000fe40004fa2670 */
[----:B------:R-:W-:Y:S02]  /*0290*/  CS2R R2, SRZ ;  /* 0x0000000000027805 */ /* 0x000fe4000001ff00 */
[----:B------:R-:W-:Y:S01]  /*02a0*/  ISETP.GT.AND P2, PT, R12, RZ, !P2 ;  /* 0x000000ff0c00720c */ /* 0x000fe20005744270 */
[----:B------:R-:W-:-:S08]  /*02b0*/  IMAD.MOV.U32 R0, RZ, RZ, RZ ;  /* 0x000000ffff007224 */ /* 0x000fd000078e00ff */
[----:B------:R-:W0:Y:S01]  /*02c0*/  @!P5 LDC.64 R24, c[0x0][0x380] ;  /* 0x0000e000ff18db82 */ /* 0x000e220000000a00 */
[----:B------:R-:W-:-:S07]  /*02d0*/  IMAD R27, R6, 0x2, R13 ;  /* 0x00000002061b7824 */ /* 0x000fce00078e020d */
[----:B------:R-:W1:Y:S01]  /*02e0*/  @P2 LDC.64 R22, c[0x0][0x380] ;  /* 0x0000e000ff162b82 */ /* 0x000e620000000a00 */
[----:B--2---:R-:W-:Y:S02]  /*02f0*/  @!P0 I2FP.F32.U32 R16, R16 ;  /* 0x0000001000108245 */ /* 0x004fe40000201000 */
[----:B---3--:R-:W-:-:S03]  /*0300*/  @!P0 I2FP.F32.U32 R14, R14 ;  /* 0x0000000e000e8245 */ /* 0x008fc60000201000 */
[----:B------:R-:W-:Y:S01]  /*0310*/  @!P0 FADD R2, RZ, -R16 ;  /* 0x80000010ff028221 */ /* 0x000fe20000000000 */
[----:B------:R-:W-:Y:S01]  /*0320*/  VIADD R16, R4, 0x1 ;  /* 0x0000000104107836 */ /* 0x000fe20000000000 */
[----:B----4-:R-:W-:Y:S01]  /*0330*/  @!P0 I2FP.F32.U32 R15, R15 ;  /* 0x0000000f000f8245 */ /* 0x010fe20000201000 */
[----:B------:R-:W-:Y:S01]  /*0340*/  @!P0 FADD R0, RZ, -R14 ;  /* 0x8000000eff008221 */ /* 0x000fe20000000000 */
[----:B------:R-:W-:Y:S02]  /*0350*/  @!P5 SHF.R.S32.HI R4, RZ, 0x1f, R12 ;  /* 0x0000001fff04d819 */ /* 0x000fe4000001140c */
[----:B-----5:R-:W-:Y:S01]  /*0360*/  @!P3 I2FP.F32.U32 R17, R17 ;  /* 0x000000110011b245 */ /* 0x020fe20000201000 */
[----:B------:R-:W-:Y:S01]  /*0370*/  @!P0 FADD R3, RZ, -R15 ;  /* 0x8000000fff038221 */ /* 0x000fe20000000000 */
[----:B------:R-:W-:Y:S02]  /*0380*/  ISETP.GE.U32.OR P0, PT, R16, R7, !P2 ;  /* 0x000000071000720c */ /* 0x000fe40005706470 */
[----:B------:R-:W-:-:S02]  /*0390*/  @!P3 I2FP.F32.U32 R18, R18 ;  /* 0x000000120012b245 */ /* 0x000fc40000201000 */
[----:B------:R-:W-:Y:S02]  /*03a0*/  @!P5 IADD3 R15, P6, PT, R12, R13, RZ ;  /* 0x0000000d0c0fd210 */ /* 0x000fe40007fde0ff */
[----:B------:R-:W-:Y:S01]  /*03b0*/  @!P3 I2FP.F32.U32 R19, R19 ;  /* 0x000000130013b245 */ /* 0x000fe20000201000 */
[----:B------:R-:W-:Y:S01]  /*03c0*/  @!P3 FADD R0, R0, -R17 ;  /* 0x800000110000b221 */ /* 0x000fe20000000000 */
[----:B------:R-:W-:Y:S01]  /*03d0*/  @!P3 FADD R3, R3, -R18 ;  /* 0x800000120303b221 */ /* 0x000fe20000000000 */
[----:B------:R-:W-:Y:S02]  /*03e0*/  @!P5 LEA.HI.X.SX32 R4, R13, R4, 0x1, P6 ;  /* 0x000000040d04d211 */ /* 0x000fe400030f0eff */
[----:B------:R-:W-:Y:S01]  /*03f0*/  @!P3 FADD R2, R2, -R19 ;  /* 0x800000130202b221 */ /* 0x000fe20000000000 */
[----:B------:R-:W-:Y:S01]  /*0400*/  @P2 IADD3 R9, P3, PT, R12, R5, RZ ;  /* 0x000000050c092210 */ /* 0x000fe20007f7e0ff */
[----:B------:R-:W2:Y:S01]  /*0410*/  @P1 LDC.64 R18, c[0x0][0x380] ;  /* 0x0000e000ff121b82 */ /* 0x000ea20000000a00 */
[----:B------:R-:W-:-:S02]  /*0420*/  ISETP.GE.U32.OR P6, PT, R16, R7, !P1 ;  /* 0x000000071000720c */ /* 0x000fc40004fc6470 */
[----:B------:R-:W-:Y:S02]  /*0430*/  @P2 LEA.HI.X.SX32 R8, R5, RZ, 0x1, P3 ;  /* 0x000000ff05082211 */ /* 0x000fe400018f0eff */
[----:B------:R-:W-:Y:S02]  /*0440*/  @P1 SHF.R.S32.HI R17, RZ, 0x1f, R5 ;  /* 0x0000001fff111819 */ /* 0x000fe40000011405 */
[C---:B------:R-:W-:Y:S01]  /*0450*/  @P1 IADD3 R11, P3, PT, R12.reuse, R5, RZ ;  /* 0x000000050c0b1210 */ /* 0x040fe20007f7e0ff */
[----:B------:R-:W3:Y:S03]  /*0460*/  @!P0 LDC.64 R28, c[0x0][0x380] ;  /* 0x0000e000ff1c8b82 */ /* 0x000ee60000000a00 */
[C---:B------:R-:W-:Y:S02]  /*0470*/  @P1 LEA.HI.X.SX32 R10, R12.reuse, R17, 0x1, P3 ;  /* 0x000000110c0a1211 */ /* 0x040fe400018f0eff */
[----:B------:R-:W-:-:S02]  /*0480*/  @!P0 IADD3 R13, P3, PT, R12, R27, RZ ;  /* 0x0000001b0c0d8210 */ /* 0x000fc40007f7e0ff */
[----:B------:R-:W-:Y:S02]  /*0490*/  @!P6 SHF.R.S32.HI R17, RZ, 0x1f, R27 ;  /* 0x0000001fff11e819 */ /* 0x000fe4000001141b */
[----:B------:R-:W-:Y:S02]  /*04a0*/  @!P0 LEA.HI.X.SX32 R14, R27, RZ, 0x1, P3 ;  /* 0x000000ff1b0e8211 */ /* 0x000fe400018f0eff */
[----:B------:R-:W-:Y:S01]  /*04b0*/  @!P6 IADD3 R27, P3, PT, R12, R27, RZ ;  /* 0x0000001b0c1be210 */ /* 0x000fe20007f7e0ff */
[----:B0-----:R-:W-:-:S04]  /*04c0*/  @!P5 IMAD.WIDE.U32 R24, R15, 0xc, R24 ;  /* 0x0000000c0f18d825 */ /* 0x001fc800078e0018 */
[----:B------:R-:W-:Y:S01]  /*04d0*/  @!P5 IMAD R15, R4, 0xc, RZ ;  /* 0x0000000c040fd824 */ /* 0x000fe200078e02ff */
[----:B------:R-:W-:Y:S02]  /*04e0*/  @!P6 LEA.HI.X.SX32 R4, R12, R17, 0x1, P3 ;  /* 0x000000110c04e211 */ /* 0x000fe400018f0eff */
[----:B------:R-:W-:Y:S01]  /*04f0*/  ISETP.GE.U32.OR P3, PT, R16, R7, !P4 ;  /* 0x000000071000720c */ /* 0x000fe20006766470 */
[----:B------:R-:W-:Y:S02]  /*0500*/  @!P5 IMAD.IADD R25, R25, 0x1, R15 ;  /* 0x000000011919d824 */ /* 0x000fe400078e020f */
[----:B-1----:R-:W-:-:S03]  /*0510*/  @P2 IMAD.WIDE.U32 R22, R9, 0xc, R22 ;  /* 0x0000000c09162825 */ /* 0x002fc600078e0016 */
[----:B------:R-:W4:Y:S01]  /*0520*/  @!P5 LDG.E R7, desc[UR4][R24.64+0xc] ;  /* 0x00000c041807d981 */ /* 0x000f22000c1e1900 */
[----:B------:R-:W-:Y:S02]  /*0530*/  @P2 IMAD R15, R8, 0xc, RZ ;  /* 0x0000000c080f2824 */ /* 0x000fe400078e02ff */
[----:B--2---:R-:W-:Y:S01]  /*0540*/  @P1 IMAD.WIDE.U32 R18, R11, 0xc, R18 ;  /* 0x0000000c0b121825 */ /* 0x004fe200078e0012 */
[----:B------:R-:W2:Y:S03]  /*0550*/  @!P5 LDG.E R8, desc[UR4][R24.64+0x10] ;  /* 0x000010041808d981 */ /* 0x000ea6000c1e1900 */
[----:B------:R-:W-:Y:S01]  /*0560*/  @P2 IMAD.IADD R23, R23, 0x1, R15 ;  /* 0x0000000117172824 */ /* 0x000fe200078e020f */
[----:B------:R0:W5:Y:S01]  /*0570*/  @!P5 LDG.E R9, desc[UR4][R24.64+0x14] ;  /* 0x000014041809d981 */ /* 0x000162000c1e1900 */
[----:B------:R-:W-:Y:S01]  /*0580*/  @P1 IMAD R15, R10, 0xc, RZ ;  /* 0x0000000c0a0f1824 */ /* 0x000fe200078e02ff */
[----:B------:R-:W1:Y:S01]  /*0590*/  @!P3 LDC.64 R16, c[0x0][0x380] ;  /* 0x0000e000ff10bb82 */ /* 0x000e620000000a00 */
[----:B---3--:R-:W-:Y:S01]  /*05a0*/  @!P0 IMAD.WIDE.U32 R28, R13, 0xc, R28 ;  /* 0x0000000c0d1c8825 */ /* 0x008fe200078e001c */
[----:B------:R-:W3:Y:S03]  /*05b0*/  @P2 LDG.E R10, desc[UR4][R22.64+-0xc] ;  /* 0xfffff404160a2981 */ /* 0x000ee6000c1e1900 */
[----:B------:R-:W-:Y:S01]  /*05c0*/  @P1 IMAD.IADD R19, R19, 0x1, R15 ;  /* 0x0000000113131824 */ /* 0x000fe200078e020f */
[----:B------:R-:W3:Y:S01]  /*05d0*/  @P2 LDG.E R11, desc[UR4][R22.64+-0x8] ;  /* 0xfffff804160b2981 */ /* 0x000ee2000c1e1900 */
[----:B0-----:R-:W-:-:S03]  /*05e0*/  @!P0 IMAD R25, R14, 0xc, RZ ;  /* 0x0000000c0e198824 */ /* 0x001fc600078e02ff */
[----:B------:R-:W3:Y:S01]  /*05f0*/  @P1 LDG.E R26, desc[UR4][R18.64+0xc] ;  /* 0x00000c04121a1981 */ /* 0x000ee2000c1e1900 */
[----:B------:R-:W-:-:S03]  /*0600*/  @!P0 IMAD.IADD R29, R29, 0x1, R25 ;  /* 0x000000011d1d8824 */ /* 0x000fc600078e0219 */
[----:B------:R-:W3:Y:S04]  /*0610*/  @P1 LDG.E R25, desc[UR4][R18.64+0x10] ;  /* 0x0000100412191981 */ /* 0x000ee8000c1e1900 */
[----:B------:R0:W3:Y:S01]  /*0620*/  @P1 LDG.E R24, desc[UR4][R18.64+0x14] ;  /* 0x0000140412181981 */ /* 0x0000e2000c1e1900 */
[----:B------:R-:W-:-:S03]  /*0630*/  IMAD.IADD R5, R12, 0x1, R5 ;  /* 0x000000010c057824 */ /* 0x000fc600078e0205 */
[----:B------:R-:W3:Y:S01]  /*0640*/  @P2 LDG.E R12, desc[UR4][R22.64+-0x4] ;  /* 0xfffffc04160c2981 */ /* 0x000ee2000c1e1900 */
[----:B0-----:R-:W0:Y:S01]  /*0650*/  @!P6 LDC.64 R18, c[0x0][0x380] ;  /* 0x0000e000ff12eb82 */ /* 0x001e220000000a00 */
[C---:B------:R-:W-:Y:S02]  /*0660*/  @P4 IMAD.WIDE R20, R5.reuse, 0xc, R20 ;  /* 0x0000000c05144825 */ /* 0x040fe400078e0214 */
[----:B------:R-:W3:Y:S02]  /*0670*/  @!P0 LDG.E R23, desc[UR4][R28.64+-0xc] ;  /* 0xfffff4041c178981 */ /* 0x000ee4000c1e1900 */
[----:B------:R-:W-:Y:S02]  /*0680*/  @!P3 IMAD.IADD R6, R5, 0x1, R6 ;  /* 0x000000010506b824 */ /* 0x000fe400078e0206 */
[----:B------:R-:W3:Y:S02]  /*0690*/  @P4 LDG.E R13, desc[UR4][R20.64] ;  /* 0x00000004140d4981 */ /* 0x000ee4000c1e1900 */
[----:B-1----:R-:W-:-:S02]  /*06a0*/  @!P3 IMAD.WIDE R16, R6, 0xc, R16 ;  /* 0x0000000c0610b825 */ /* 0x002fc400078e0210 */
[----:B------:R-:W3:Y:S04]  /*06b0*/  @P4 LDG.E R14, desc[UR4][R20.64+0x4] ;  /* 0x00000404140e4981 */ /* 0x000ee8000c1e1900 */
[----:B------:R-:W3:Y:S04]  /*06c0*/  @P4 LDG.E R15, desc[UR4][R20.64+0x8] ;  /* 0x00000804140f4981 */ /* 0x000ee8000c1e1900 */
[----:B------:R-:W3:Y:S01]  /*06d0*/  @!P0 LDG.E R22, desc[UR4][R28.64+-0x8] ;  /* 0xfffff8041c168981 */ /* 0x000ee2000c1e1900 */
[----:B0-----:R-:W-:-:S03]  /*06e0*/  @!P6 IMAD.WIDE.U32 R18, R27, 0xc, R18 ;  /* 0x0000000c1b12e825 */ /* 0x001fc600078e0012 */
[----:B------:R-:W3:Y:S01]  /*06f0*/  @!P3 LDG.E R6, desc[UR4][R16.64+0x4] ;  /* 0x000004041006b981 */ /* 0x000ee2000c1e1900 */
[----:B------:R-:W-:-:S03]  /*0700*/  @!P6 IMAD R27, R4, 0xc, RZ ;  /* 0x0000000c041be824 */ /* 0x000fc600078e02ff */
[----:B------:R-:W3:Y:S04]  /*0710*/  @!P3 LDG.E R20, desc[UR4][R16.64] ;  /* 0x000000041014b981 */ /* 0x000ee8000c1e1900 */
[----:B------:R-:W3:Y:S01]  /*0720*/  @!P0 LDG.E R21, desc[UR4][R28.64+-0x4] ;  /* 0xfffffc041c158981 */ /* 0x000ee2000c1e1900 */
[----:B------:R-:W-:-:S05]  /*0730*/  @!P6 IMAD.IADD R19, R19, 0x1, R27 ;  /* 0x000000011313e824 */ /* 0x000fca00078e021b */
[----:B------:R-:W3:Y:S04]  /*0740*/  @!P6 LDG.E R27, desc[UR4][R18.64+0xc] ;  /* 0x00000c04121be981 */ /* 0x000ee8000c1e1900 */
[----:B------:R-:W3:Y:S04]  /*0750*/  @!P3 LDG.E R28, desc[UR4][R16.64+0x8] ;  /* 0x00000804101cb981 */ /* 0x000ee8000c1e1900 */
[----:B------:R-:W3:Y:S04]  /*0760*/  @!P6 LDG.E R4, desc[UR4][R18.64+0x10] ;  /* 0x000010041204e981 */ /* 0x000ee8000c1e1900 */
[----:B------:R-:W3:Y:S01]  /*0770*/  @!P6 LDG.E R29, desc[UR4][R18.64+0x14] ;  /* 0x00001404121de981 */ /* 0x000ee2000c1e1900 */
[----:B----4-:R-:W-:-:S02]  /*0780*/  @!P5 I2FP.F32.U32 R7, R7 ;  /* 0x000000070007d245 */ /* 0x010fc40000201000 */
[----:B--2---:R-:W-:-:S03]  /*0790*/  @!P5 I2FP.F32.U32 R8, R8 ;  /* 0x000000080008d245 */ /* 0x004fc60000201000 */
[----:B------:R-:W-:Y:S01]  /*07a0*/  @!P5 FADD R0, R0, -R7 ;  /* 0x800000070000d221 */ /* 0x000fe20000000000 */
[----:B-----5:R-:W-:Y:S02]  /*07b0*/  @!P5 I2FP.F32.U32 R9, R9 ;  /* 0x000000090009d245 */ /* 0x020fe40000201000 */
[----:B---3--:R-:W-:Y:S01]  /*07c0*/  @P2 I2FP.F32.U32 R7, R10 ;  /* 0x0000000a00072245 */ /* 0x008fe20000201000 */
[----:B------:R-:W-:Y:S02]  /*07d0*/  @!P5 FADD R3, R3, -R8 ;  /* 0x800000080303d221 */ /* 0x000fe40000000000 */
[----:B------:R-:W-:Y:S01]  /*07e0*/  @!P5 FADD R2, R2, -R9 ;  /* 0x800000090202d221 */ /* 0x000fe20000000000 */
[----:B------:R-:W-:Y:S01]  /*07f0*/  @P2 I2FP.F32.U32 R8, R11 ;  /* 0x0000000b00082245 */ /* 0x000fe20000201000 */
[----:B------:R-:W-:Y:S01]  /*0800*/  @P2 FADD R0, R0, -R7 ;  /* 0x8000000700002221 */ /* 0x000fe20000000000 */
[----:B------:R-:W-:-:S03]  /*0810*/  @P1 I2FP.F32.U32 R7, R26 ;  /* 0x0000001a00071245 */ /* 0x000fc60000201000 */
[----:B------:R-:W-:Y:S01]  /*0820*/  @P2 FADD R3, R3, -R8 ;  /* 0x8000000803032221 */ /* 0x000fe20000000000 */
[----:B------:R-:W-:Y:S02]  /*0830*/  @P1 I2FP.F32.U32 R8, R25 ;  /* 0x0000001900081245 */ /* 0x000fe40000201000 */
[----:B------:R-:W-:-:S05]  /*0840*/  @P2 I2FP.F32.U32 R9, R12 ;  /* 0x0000000c00092245 */ /* 0x000fca0000201000 */
[----:B------:R-:W-:Y:S01]  /*0850*/  @P2 FADD R2, R2, -R9 ;  /* 0x8000000902022221 */ /* 0x000fe20000000000 */
[----:B------:R-:W-:Y:S02]  /*0860*/  @P4 I2FP.F32.U32 R13, R13 ;  /* 0x0000000d000d4245 */ /* 0x000fe40000201000 */
[----:B------:R-:W-:Y:S02]  /*0870*/  @!P0 I2FP.F32.U32 R23, R23 ;  /* 0x0000001700178245 */ /* 0x000fe40000201000 */
[----:B------:R-:W-:Y:S01]  /*0880*/  @P4 I2FP.F32.U32 R14, R14 ;  /* 0x0000000e000e4245 */ /* 0x000fe20000201000 */
[----:B------:R-:W-:Y:S01]  /*0890*/  @P4 FFMA R0, R13, 9, R0 ;  /* 0x411000000d004823 */ /* 0x000fe20000000000 */
[----:B------:R-:W-:-:S03]  /*08a0*/  @P4 I2FP.F32.U32 R15, R15 ;  /* 0x0000000f000f4245 */ /* 0x000fc60000201000 */
[----:B------:R-:W-:Y:S01]  /*08b0*/  @P1 FADD R0, R0, -R7 ;  /* 0x8000000700001221 */ /* 0x000fe20000000000 */
[----:B------:R-:W-:Y:S01]  /*08c0*/  @P1 I2FP.F32.U32 R9, R24 ;  /* 0x0000001800091245 */ /* 0x000fe20000201000 */
[----:B------:R-:W-:Y:S01]  /*08d0*/  @P4 FFMA R3, R14, 9, R3 ;  /* 0x411000000e034823 */ /* 0x000fe20000000003 */
[----:B------:R-:W-:Y:S01]  /*08e0*/  @P4 FFMA R2, R15, 9, R2 ;  /* 0x411000000f024823 */ /* 0x000fe20000000002 */
[----:B------:R-:W-:Y:S01]  /*08f0*/  @!P0 FADD R0, R0, -R23 ;  /* 0x8000001700008221 */ /* 0x000fe20000000000 */
[----:B------:R-:W-:Y:S01]  /*0900*/  @!P0 I2FP.F32.U32 R22, R22 ;  /* 0x0000001600168245 */ /* 0x000fe20000201000 */
[----:B------:R-:W-:Y:S01]  /*0910*/  @P1 FADD R3, R3, -R8 ;  /* 0x8000000803031221 */ /* 0x000fe20000000000 */
[----:B------:R-:W-:Y:S01]  /*0920*/  @P1 FADD R2, R2, -R9 ;  /* 0x8000000902021221 */ /* 0x000fe20000000000 */
[----:B------:R-:W-:Y:S02]  /*0930*/  @!P3 I2FP.F32.U32 R7, R20 ;  /* 0x000000140007b245 */ /* 0x000fe40000201000 */
[----:B------:R-:W-:-:S03]  /*0940*/  @!P0 I2FP.F32.U32 R21, R21 ;  /* 0x0000001500158245 */ /* 0x000fc60000201000 */
[----:B------:R-:W-:Y:S01]  /*0950*/  @!P3 FADD R0, R0, -R7 ;  /* 0x800000070000b221 */ /* 0x000fe20000000000 */
[----:B------:R-:W-:Y:S01]  /*0960*/  @!P3 I2FP.F32.U32 R6, R6 ;  /* 0x000000060006b245 */ /* 0x000fe20000201000 */
[----:B------:R-:W-:Y:S01]  /*0970*/  @!P0 FADD R3, R3, -R22 ;  /* 0x8000001603038221 */ /* 0x000fe20000000000 */
[----:B------:R-:W-:Y:S01]  /*0980*/  @!P0 FADD R2, R2, -R21 ;  /* 0x8000001502028221 */ /* 0x000fe20000000000 */
[----:B------:R-:W-:Y:S02]  /*0990*/  @!P6 I2FP.F32.U32 R27, R27 ;  /* 0x0000001b001be245 */ /* 0x000fe40000201000 */
[----:B------:R-:W-:Y:S01]  /*09a0*/  @!P3 I2FP.F32.U32 R7, R28 ;  /* 0x0000001c0007b245 */ /* 0x000fe20000201000 */
[----:B------:R-:W-:Y:S01]  /*09b0*/  @!P3 FADD R3, R3, -R6 ;  /* 0x800000060303b221 */ /* 0x000fe20000000000 */
[----:B------:R-:W-:-:S03]  /*09c0*/  @!P6 I2FP.F32.U32 R4, R4 ;  /* 0x000000040004e245 */ /* 0x000fc60000201000 */
[----:B------:R-:W-:Y:S01]  /*09d0*/  @!P3 FADD R2, R2, -R7 ;  /* 0x800000070202b221 */ /* 0x000fe20000000000 */
[----:B------:R-:W-:Y:S01]  /*09e0*/  @!P6 I2FP.F32.U32 R29, R29 ;  /* 0x0000001d001de245 */ /* 0x000fe20000201000 */
[----:B------:R-:W0:Y:S01]  /*09f0*/  LDC.64 R6, c[0x0][0x388] ;  /* 0x0000e200ff067b82 */ /* 0x000e220000000a00 */
[----:B------:R-:W-:Y:S01]  /*0a00*/  @!P6 FADD R0, R0, -R27 ;  /* 0x8000001b0000e221 */ /* 0x000fe20000000000 */
[----:B------:R-:W-:Y:S02]  /*0a10*/  @!P6 FADD R3, R3, -R4 ;  /* 0x800000040303e221 */ /* 0x000fe40000000000 */
[----:B------:R-:W-:Y:S02]  /*0a20*/  @!P6 FADD R2, R2, -R29 ;  /* 0x8000001d0202e221 */ /* 0x000fe40000000000 */
[----:B------:R-:W-:Y:S02]  /*0a30*/  FMNMX R0, RZ, R0, !PT ;  /* 0x00000000ff007209 */ /* 0x000fe40007800000 */
[----:B------:R-:W-:-:S02]  /*0a40*/  FMNMX R3, RZ, R3, !PT ;  /* 0x00000003ff037209 */ /* 0x000fc40007800000 */
[----:B------:R-:W-:Y:S02]  /*0a50*/  FMNMX R2, RZ, R2, !PT ;  /* 0x00000002ff027209 */ /* 0x000fe40007800000 */
[----:B------:R-:W-:Y:S02]  /*0a60*/  FMNMX R0, R0, 255, PT ;  /* 0x437f000000007809 */ /* 0x000fe40003800000 */
[----:B------:R-:W-:Y:S02]  /*0a70*/  FMNMX R4, R3, 255, PT ;  /* 0x437f000003047809 */ /* 0x000fe40003800000 */
[----:B------:R-:W-:Y:S01]  /*0a80*/  FMNMX R8, R2, 255, PT ;  /* 0x437f000002087809 */ /* 0x000fe20003800000 */
[----:B------:R-:W1:Y:S08]  /*0a90*/  F2I.U32.TRUNC.NTZ R9, R0 ;  /* 0x0000000000097305 */ /* 0x000e70000020f000 */
[----:B------:R-:W2:Y:S08]  /*0aa0*/  F2I.U32.TRUNC.NTZ R11, R4 ;  /* 0x00000004000b7305 */ /* 0x000eb0000020f000 */
[----:B------:R-:W3:Y:S01]  /*0ab0*/  F2I.U32.TRUNC.NTZ R13, R8 ;  /* 0x00000008000d7305 */ /* 0x000ee2000020f000 */
[----:B0-----:R-:W-:-:S05]  /*0ac0*/  IMAD.WIDE R2, R5, 0xc, R6 ;  /* 0x0000000c05027825 */ /* 0x001fca00078e0206 */
[----:B-1----:R-:W-:Y:S04]  /*0ad0*/  STG.E desc[UR4][R2.64], R9 ;  /* 0x0000000902007986 */ /* 0x002fe8000c101904 */
[----:B--2---:R-:W-:Y:S04]  /*0ae0*/  STG.E desc[UR4][R2.64+0x4], R11 ;  /* 0x0000040b02007986 */ /* 0x004fe8000c101904 */
[----:B---3--:R-:W-:Y:S01]  /*0af0*/  STG.E desc[UR4][R2.64+0x8], R13 ;  /* 0x0000080d02007986 */ /* 0x008fe2000c101904 */
[----:B------:R-:W-:Y:S05]  /*0b00*/  EXIT ;  /* 0x000000000000794d */ /* 0x000fea0003800000 */
.L_x_20:
        /* <DEDUP_REMOVED lines=15> */
.L_x_35:


//--------------------- .text._Z23color_correction_kernelPhiifff --------------------------
	.section	.text._Z23color_correction_kernelPhiifff,"ax",@progbits
	.align	128
        .global         _Z23color_correction_kernelPhiifff
        .type           _Z23color_correction_kernelPhiifff,@function
        .size           _Z23color_correction_kernelPhiifff,(.L_x_36 - _Z23color_correction_kernelPhiifff)
        .other          _Z23color_correction_kernelPhiifff,@"STO_CUDA_ENTRY STV_DEFAULT"
_Z23color_correction_kernelPhiifff:
.text._Z23color_correction_kernelPhiifff:
        /* <DEDUP_REMOVED lines=11> */
[----:B------:R-:W-:-:S13]  /*00b0*/  ISETP.GE.OR P0, PT, R0, UR6, P0 ;  /* 0x0000000600007c0c */ /* 0x000fda0008706670 */
[----:B------:R-:W-:Y:S05]  /*00c0*/  @P0 EXIT ;  /* 0x000000000000094d */ /* 0x000fea0003800000 */
[----:B------:R-:W0:Y:S01]  /*00d0*/  LDCU.64 UR8, c[0x0][0x380] ;  /* 0x00007000ff0877ac */ /* 0x000e220008000a00 */
[----:B------:R-:W-:Y:S01]  /*00e0*/  IMAD R0, R3, UR6, R0 ;  /* 0x0000000603007c24 */ /* 0x000fe2000f8e0200 */
[----:B------:R-:W1:Y:S03]  /*00f0*/  LDCU.64 UR4, c[0x0][0x358] ;  /* 0x00006b00ff0477ac */ /* 0x000e660008000a00 */
[----:B------:R-:W-:Y:S01]  /*0100*/  IMAD R0, R0, 0x3, RZ ;  /* 0x0000000300007824 */ /* 0x000fe200078e02ff */
[----:B------:R-:W2:Y:S04]  /*0110*/  LDCU UR7, c[0x0][0x398] ;  /* 0x00007300ff0777ac */ /* 0x000ea80008000800 */
[----:B0-----:R-:W-:-:S04]  /*0120*/  IADD3 R2, P0, PT, R0, UR8, RZ ;  /* 0x0000000800027c10 */ /* 0x001fc8000ff1e0ff */
[----:B------:R-:W-:Y:S01]  /*0130*/  LEA.HI.X.SX32 R3, R0, UR9, 0x1, P0 ;  /* 0x0000000900037c11 */ /* 0x000fe200080f0eff */
[----:B------:R-:W0:Y:S04]  /*0140*/  LDCU.64 UR8, c[0x0][0x390] ;  /* 0x00007200ff0877ac */ /* 0x000e280008000a00 */
[----:B-1----:R-:W3:Y:S04]  /*0150*/  LDG.E.U8 R0, desc[UR4][R2.64] ;  /* 0x0000000402007981 */ /* 0x002ee8000c1e1100 */
[----:B------:R-:W4:Y:S04]  /*0160*/  LDG.E.U8 R4, desc[UR4][R2.64+0x1] ;  /* 0x0000010402047981 */ /* 0x000f28000c1e1100 */
[----:B------:R-:W5:Y:S01]  /*0170*/  LDG.E.U8 R5, desc[UR4][R2.64+0x2] ;  /* 0x0000020402057981 */ /* 0x000f62000c1e1100 */
[----:B---3--:R-:W-:-:S02]  /*0180*/  I2FP.F32.U32 R0, R0 ;  /* 0x0000000000007245 */ /* 0x008fc40000201000 */
[----:B----4-:R-:W-:-:S03]  /*0190*/  I2FP.F32.U32 R4, R4 ;  /* 0x0000000400047245 */ /* 0x010fc60000201000 */
[----:B0-----:R-:W-:Y:S01]  /*01a0*/  FMUL R0, R0, UR8 ;  /* 0x0000000800007c20 */ /* 0x001fe20008400000 */
[----:B-----5:R-:W-:Y:S01]  /*01b0*/  I2FP.F32.U32 R5, R5 ;  /* 0x0000000500057245 */ /* 0x020fe20000201000 */
[----:B------:R-:W-:-:S03]  /*01c0*/  FMUL R4, R4, UR9 ;  /* 0x0000000904047c20 */ /* 0x000fc60008400000 */
[----:B------:R-:W-:Y:S01]  /*01d0*/  FMNMX R0, RZ, R0, !PT ;  /* 0x00000000ff007209 */ /* 0x000fe20007800000 */
[----:B--2---:R-:W-:Y:S01]  /*01e0*/  FMUL R6, R5, UR7 ;  /* 0x0000000705067c20 */ /* 0x004fe20008400000 */
[----:B------:R-:W-:Y:S02]  /*01f0*/  FMNMX R4, RZ, R4, !PT ;  /* 0x00000004ff047209 */ /* 0x000fe40007800000 */
[----:B------:R-:W-:Y:S02]  /*0200*/  FMNMX R0, R0, 255, PT ;  /* 0x437f000000007809 */ /* 0x000fe40003800000 */
[----:B------:R-:W-:Y:S02]  /*0210*/  FMNMX R6, RZ, R6, !PT ;  /* 0x00000006ff067209 */ /* 0x000fe40007800000 */
[----:B------:R-:W-:Y:S01]  /*0220*/  FMNMX R4, R4, 255, PT ;  /* 0x437f000004047809 */ /* 0x000fe20003800000 */
[----:B------:R-:W0:Y:S01]  /*0230*/  F2I.U32.TRUNC.NTZ R5, R0 ;  /* 0x0000000000057305 */ /* 0x000e22000020f000 */
[----:B------:R-:W-:-:S07]  /*0240*/  FMNMX R6, R6, 255, PT ;  /* 0x437f000006067809 */ /* 0x000fce0003800000 */
[----:B------:R-:W1:Y:S01]  /*0250*/  F2I.U32.TRUNC.NTZ R7, R4 ;  /* 0x0000000400077305 */ /* 0x000e62000020f000 */
[----:B0-----:R-:W-:Y:S07]  /*0260*/  STG.E.U8 desc[UR4][R2.64], R5 ;  /* 0x0000000502007986 */ /* 0x001fee000c101104 */
[----:B------:R-:W0:Y:S01]  /*0270*/  F2I.U32.TRUNC.NTZ R9, R6 ;  /* 0x0000000600097305 */ /* 0x000e22000020f000 */
[----:B-1----:R-:W-:Y:S04]  /*0280*/  STG.E.U8 desc[UR4][R2.64+0x1], R7 ;  /* 0x0000010702007986 */ /* 0x002fe8000c101104 */
[----:B0-----:R-:W-:Y:S01]  /*0290*/  STG.E.U8 desc[UR4][R2.64+0x2], R9 ;  /* 0x0000020902007986 */ /* 0x001fe2000c101104 */
[----:B------:R-:W-:Y:S05]  /*02a0*/  EXIT ;  /* 0x000000000000794d */ /* 0x000fea0003800000 */
.L_x_21:
        /* <DEDUP_REMOVED lines=13> */
.L_x_36:


//--------------------- .text._Z29histogram_equalization_kernelP3rgbS0_ii --------------------------
	.section	.text._Z29histogram_equalization_kernelP3rgbS0_ii,"ax",@progbits
	.align	128
        .global         _Z29histogram_equalization_kernelP3rgbS0_ii
        .type           _Z29histogram_equalization_kernelP3rgbS0_ii,@function
        .size           _Z29histogram_equalization_kernelP3rgbS0_ii,(.L_x_37 - _Z29histogram_equalization_kernelP3rgbS0_ii)
        .other          _Z29histogram_equalization_kernelP3rgbS0_ii,@"STO_CUDA_ENTRY STV_DEFAULT"
_Z29histogram_equalization_kernelP3rgbS0_ii:
.text._Z29histogram_equalization_kernelP3rgbS0_ii:
[----:B------:R-:W0:Y:S01]  /*0000*/  LDC R1, c[0x0][0x37c] ;  /* 0x0000df00ff017b82 */ /* 0x000e220000000800 */
[----:B------:R-:W1:Y:S07]  /*0010*/  S2R R5, SR_TID.Y ;  /* 0x0000000000057919 */ /* 0x000e6e0000002200 */
[----:B------:R-:W2:Y:S01]  /*0020*/  LDC R3, c[0x0][0x360] ;  /* 0x0000d800ff037b82 */ /* 0x000ea20000000800 */
[----:B0-----:R-:W-:Y:S01]  /*0030*/  VIADD R1, R1, 0xfffff800 ;  /* 0xfffff80001017836 */ /* 0x001fe20000000000 */
[----:B------:R-:W2:Y:S06]  /*0040*/  S2R R2, SR_TID.X ;  /* 0x0000000000027919 */ /* 0x000eac0000002100 */
[----:B------:R-:W1:Y:S08]  /*0050*/  S2UR UR5, SR_CTAID.Y ;  /* 0x00000000000579c3 */ /* 0x000e700000002600 */
[----:B------:R-:W1:Y:S08]  /*0060*/  LDC R0, c[0x0][0x364] ;  /* 0x0000d900ff007b82 */ /* 0x000e700000000800 */
[----:B------:R-:W2:Y:S08]  /*0070*/  S2UR UR4, SR_CTAID.X ;  /* 0x00000000000479c3 */ /* 0x000eb00000002500 */
[----:B------:R-:W0:Y:S01]  /*0080*/  LDC.64 R6, c[0x0][0x390] ;  /* 0x0000e400ff067b82 */ /* 0x000e220000000a00 */
[----:B-1----:R-:W-:-:S02]  /*0090*/  IMAD R0, R0, UR5, R5 ;  /* 0x0000000500007c24 */ /* 0x002fc4000f8e0205 */
[----:B--2---:R-:W-:-:S03]  /*00a0*/  IMAD R3, R3, UR4, R2 ;  /* 0x0000000403037c24 */ /* 0x004fc6000f8e0202 */
[----:B0-----:R-:W-:-:S04]  /*00b0*/  ISETP.GE.AND P0, PT, R0, R7, PT ;  /* 0x000000070000720c */ /* 0x001fc80003f06270 */
[----:B------:R-:W-:-:S13]  /*00c0*/  ISETP.GE.OR P0, PT, R3, R6, P0 ;  /* 0x000000060300720c */ /* 0x000fda0000706670 */
[----:B------:R-:W-:Y:S05]  /*00d0*/  @P0 EXIT ;  /* 0x000000000000094d */ /* 0x000fea0003800000 */
[----:B------:R0:W-:Y:S01]  /*00e0*/  STL.128 [R1], RZ ;  /* 0x000000ff01007387 */ /* 0x0001e20000100c00 */
[----:B------:R-:W-:Y:S01]  /*00f0*/  IMAD R2, R6, R7, RZ ;  /* 0x0000000706027224 */ /* 0x000fe200078e02ff */
[----:B------:R-:W1:Y:S01]  /*0100*/  LDCU.64 UR6, c[0x0][0x358] ;  /* 0x00006b00ff0677ac */ /* 0x000e620008000a00 */
[----:B------:R-:W-:Y:S01]  /*0110*/  IMAD R3, R0, R6, R3 ;  /* 0x0000000600037224 */ /* 0x000fe200078e0203 */
[----:B------:R0:W-:Y:S01]  /*0120*/  STL.128 [R1+0x10], RZ ;  /* 0x000010ff01007387 */ /* 0x0001e20000100c00 */
[----:B------:R-:W-:Y:S01]  /*0130*/  VIADD R0, R1, 0x400 ;  /* 0x0000040001007836 */ /* 0x000fe20000000000 */
[----:B------:R-:W-:Y:S02]  /*0140*/  ISETP.GE.AND P0, PT, R2, 0x1, PT ;  /* 0x000000010200780c */ /* 0x000fe40003f06270 */
[----:B------:R0:W-:Y:S04]  /*0150*/  STL.128 [R1+0x20], RZ ;  /* 0x000020ff01007387 */ /* 0x0001e80000100c00 */
        /* <DEDUP_REMOVED lines=60> */
[----:B------:R0:W-:Y:S01]  /*0520*/  STL.128 [R1+0x3f0], RZ ;  /* 0x0003f0ff01007387 */ /* 0x0001e20000100c00 */
[----:B-1----:R-:W-:Y:S05]  /*0530*/  @!P0 BRA `(.L_x_22) ;  /* 0x0000000800e88947 */ /* 0x002fea0003800000 */
[C---:B------:R-:W-:Y:S01]  /*0540*/  ISETP.GE.U32.AND P0, PT, R2.reuse, 0x8, PT ;  /* 0x000000080200780c */ /* 0x040fe20003f06070 */
[----:B------:R-:W-:Y:S01]  /*0550*/  HFMA2 R6, -RZ, RZ, 0, 0 ;  /* 0x00000000ff067431 */ /* 0x000fe200000001ff */
[----:B------:R-:W-:-:S04]  /*0560*/  LOP3.LUT R14, R2, 0x7, RZ, 0xc0, !PT ;  /* 0x00000007020e7812 */ /* 0x000fc800078ec0ff */
[----:B------:R-:W-:-:S07]  /*0570*/  ISETP.NE.AND P1, PT, R14, RZ, PT ;  /* 0x000000ff0e00720c */ /* 0x000fce0003f25270 */
[----:B------:R-:W-:Y:S06]  /*0580*/  @!P0 BRA `(.L_x_23) ;  /* 0x0000000400708947 */ /* 0x000fec0003800000 */
[----:B------:R-:W1:Y:S01]  /*0590*/  LDCU.64 UR4, c[0x0][0x380] ;  /* 0x00007000ff0477ac */ /* 0x000e620008000a00 */
[----:B------:R-:W-:-:S05]  /*05a0*/  LOP3.LUT R6, R2, 0x7ffffff8, RZ, 0xc0, !PT ;  /* 0x7ffffff802067812 */ /* 0x000fca00078ec0ff */
[----:B------:R-:W-:Y:S01]  /*05b0*/  IMAD.MOV R7, RZ, RZ, -R6 ;  /* 0x000000ffff077224 */ /* 0x000fe200078e0a06 */
[----:B-1----:R-:W-:-:S04]  /*05c0*/  UIADD3 UR4, UP0, UPT, UR4, 0x30, URZ ;  /* 0x0000003004047890 */ /* 0x002fc8000ff1e0ff */
[----:B------:R-:W-:Y:S02]  /*05d0*/  UIADD3.X UR5, UPT, UPT, URZ, UR5, URZ, UP0, !UPT ;  /* 0x00000005ff057290 */ /* 0x000fe400087fe4ff */
[----:B------:R-:W-:-:S04]  /*05e0*/  IMAD.U32 R4, RZ, RZ, UR4 ;  /* 0x00000004ff047e24 */ /* 0x000fc8000f8e00ff */
[----:B------:R-:W-:-:S07]  /*05f0*/  MOV R5, UR5 ;  /* 0x0000000500057c02 */ /* 0x000fce0008000f00 */
.L_x_24:
[----:B--2---:R-:W2:Y:S04]  /*0600*/  LDG.E R8, desc[UR6][R4.64+-0x30] ;  /* 0xffffd00604087981 */ /* 0x004ea8000c1e1900 */
[----:B------:R-:W2:Y:S04]  /*0610*/  LDG.E R9, desc[UR6][R4.64+-0x2c] ;  /* 0xffffd40604097981 */ /* 0x000ea8000c1e1900 */
[----:B------:R-:W2:Y:S04]  /*0620*/  LDG.E R10, desc[UR6][R4.64+-0x28] ;  /* 0xffffd806040a7981 */ /* 0x000ea8000c1e1900 */
[----:B------:R-:W3:Y:S04]  /*0630*/  LDG.E R11, desc[UR6][R4.64+-0x20] ;  /* 0xffffe006040b7981 */ /* 0x000ee8000c1e1900 */
[----:B------:R-:W3:Y:S04]  /*0640*/  LDG.E R12, desc[UR6][R4.64+-0x1c] ;  /* 0xffffe406040c7981 */ /* 0x000ee8000c1e1900 */
[----:B------:R-:W4:Y:S04]  /*0650*/  LDG.E R13, desc[UR6][R4.64+-0x14] ;  /* 0xffffec06040d7981 */ /* 0x000f28000c1e1900 */
[----:B------:R-:W4:Y:S04]  /*0660*/  LDG.E R15, desc[UR6][R4.64+-0x10] ;  /* 0xfffff006040f7981 */ /* 0x000f28000c1e1900 */
[----:B------:R-:W5:Y:S04]  /*0670*/  LDG.E R16, desc[UR6][R4.64+-0x8] ;  /* 0xfffff80604107981 */ /* 0x000f68000c1e1900 */
[----:B------:R-:W5:Y:S04]  /*0680*/  LDG.E R18, desc[UR6][R4.64+0x4] ;  /* 0x0000040604127981 */ /* 0x000f68000c1e1900 */
[----:B------:R-:W5:Y:S01]  /*0690*/  LDG.E R17, desc[UR6][R4.64+0x8] ;  /* 0x0000080604117981 */ /* 0x000f62000c1e1900 */
[----:B--2---:R-:W-:-:S03]  /*06a0*/  IADD3 R8, PT, PT, R10, R9, R8 ;  /* 0x000000090a087210 */ /* 0x004fc60007ffe008 */
[----:B------:R-:W3:Y:S02]  /*06b0*/  LDG.E R10, desc[UR6][R4.64+-0x24] ;  /* 0xffffdc06040a7981 */ /* 0x000ee4000c1e1900 */
[----:B------:R-:W-:-:S05]  /*06c0*/  IMAD.HI.U32 R8, R8, -0x55555555, RZ ;  /* 0xaaaaaaab08087827 */ /* 0x000fca00078e00ff */
[----:B------:R-:W-:-:S05]  /*06d0*/  SHF.R.U32.HI R8, RZ, 0x1, R8 ;  /* 0x00000001ff087819 */ /* 0x000fca0000011608 */
[----:B------:R-:W-:-:S05]  /*06e0*/  IMAD R8, R8, 0x4, R1 ;  /* 0x0000000408087824 */ /* 0x000fca00078e0201 */
[----:B------:R-:W2:Y:S01]  /*06f0*/  LDL R9, [R8] ;  /* 0x0000000008097983 */ /* 0x000ea20000100800 */
[----:B---3--:R-:W-:-:S03]  /*0700*/  IADD3 R10, PT, PT, R12, R11, R10 ;  /* 0x0000000b0c0a7210 */ /* 0x008fc60007ffe00a */
[----:B------:R-:W4:Y:S02]  /*0710*/  LDG.E R12, desc[UR6][R4.64+-0x18] ;  /* 0xffffe806040c7981 */ /* 0x000f24000c1e1900 */
[----:B------:R-:W-:-:S05]  /*0720*/  IMAD.HI.U32 R10, R10, -0x55555555, RZ ;  /* 0xaaaaaaab0a0a7827 */ /* 0x000fca00078e00ff */
[----:B------:R-:W-:-:S04]  /*0730*/  SHF.R.U32.HI R10, RZ, 0x1, R10 ;  /* 0x00000001ff0a7819 */ /* 0x000fc8000001160a */
[----:B------:R-:W-:Y:S01]  /*0740*/  LEA R10, R10, R1, 0x2 ;  /* 0x000000010a0a7211 */ /* 0x000fe200078e10ff */
[----:B--2---:R-:W-:-:S05]  /*0750*/  VIADD R9, R9, 0x1 ;  /* 0x0000000109097836 */ /* 0x004fca0000000000 */
[----:B------:R1:W-:Y:S04]  /*0760*/  STL [R8], R9 ;  /* 0x0000000908007387 */ /* 0x0003e80000100800 */
[----:B------:R-:W2:Y:S01]  /*0770*/  LDL R11, [R10] ;  /* 0x000000000a0b7983 */ /* 0x000ea20000100800 */
[----:B----4-:R-:W-:-:S03]  /*0780*/  IADD3 R12, PT, PT, R15, R13, R12 ;  /* 0x0000000d0f0c7210 */ /* 0x010fc60007ffe00c */
[----:B------:R-:W5:Y:S02]  /*0790*/  LDG.E R13, desc[UR6][R4.64+-0xc] ;  /* 0xfffff406040d7981 */ /* 0x000f64000c1e1900 */
[----:B------:R-:W-:Y:S02]  /*07a0*/  IMAD.HI.U32 R12, R12, -0x55555555, RZ ;  /* 0xaaaaaaab0c0c7827 */ /* 0x000fe400078e00ff */
[----:B------:R-:W5:Y:S03]  /*07b0*/  LDG.E R15, desc[UR6][R4.64+-0x4] ;  /* 0xfffffc06040f7981 */ /* 0x000f66000c1e1900 */
[----:B------:R-:W-:-:S05]  /*07c0*/  SHF.R.U32.HI R12, RZ, 0x1, R12 ;  /* 0x00000001ff0c7819 */ /* 0x000fca000001160c */
[----:B------:R-:W-:Y:S02]  /*07d0*/  IMAD R12, R12, 0x4, R1 ;  /* 0x000000040c0c7824 */ /* 0x000fe400078e0201 */
[----:B--2---:R-:W-:-:S05]  /*07e0*/  VIADD R11, R11, 0x1 ;  /* 0x000000010b0b7836 */ /* 0x004fca0000000000 */
[----:B------:R2:W-:Y:S04]  /*07f0*/  STL [R10], R11 ;  /* 0x0000000b0a007387 */ /* 0x0005e80000100800 */
[----:B-1----:R-:W3:Y:S01]  /*0800*/  LDL R8, [R12] ;  /* 0x000000000c087983 */ /* 0x002ee20000100800 */
[----:B-----5:R-:W-:-:S03]  /*0810*/  IADD3 R13, PT, PT, R15, R16, R13 ;  /* 0x000000100f0d7210 */ /* 0x020fc60007ffe00d */
[----:B------:R-:W4:Y:S02]  /*0820*/  LDG.E R15, desc[UR6][R4.64] ;  /* 0x00000006040f7981 */ /* 0x000f24000c1e1900 */
[----:B------:R-:W-:-:S05]  /*0830*/  IMAD.HI.U32 R13, R13, -0x55555555, RZ ;  /* 0xaaaaaaab0d0d7827 */ /* 0x000fca00078e00ff */
[----:B------:R-:W-:Y:S02]  /*0840*/  SHF.R.U32.HI R16, RZ, 0x1, R13 ;  /* 0x00000001ff107819 */ /* 0x000fe4000001160d */
[----:B------:R-:W5:Y:S03]  /*0850*/  LDG.E R13, desc[UR6][R4.64+0xc] ;  /* 0x00000c06040d7981 */ /* 0x000f66000c1e1900 */
[----:B------:R-:W-:Y:S01]  /*0860*/  IMAD R16, R16, 0x4, R1 ;  /* 0x0000000410107824 */ /* 0x000fe200078e0201 */
[----:B---3--:R-:W-:-:S05]  /*0870*/  IADD3 R9, PT, PT, R8, 0x1, RZ ;  /* 0x0000000108097810 */ /* 0x008fca0007ffe0ff */
[----:B------:R1:W-:Y:S04]  /*0880*/  STL [R12], R9 ;  /* 0x000000090c007387 */ /* 0x0003e80000100800 */
[----:B------:R-:W3:Y:S01]  /*0890*/  LDL R8, [R16] ;  /* 0x0000000010087983 */ /* 0x000ee20000100800 */
[----:B----4-:R-:W-:-:S03]  /*08a0*/  IADD3 R15, PT, PT, R17, R18, R15 ;  /* 0x00000012110f7210 */ /* 0x010fc60007ffe00f */
[----:B------:R-:W5:Y:S02]  /*08b0*/  LDG.E R18, desc[UR6][R4.64+0x10] ;  /* 0x0000100604127981 */ /* 0x000f64000c1e1900 */
[----:B------:R-:W-:Y:S02]  /*08c0*/  IMAD.HI.U32 R15, R15, -0x55555555, RZ ;  /* 0xaaaaaaab0f0f7827 */ /* 0x000fe400078e00ff */
[----:B------:R-:W5:Y:S03]  /*08d0*/  LDG.E R17, desc[UR6][R4.64+0x14] ;  /* 0x0000140604117981 */ /* 0x000f66000c1e1900 */
[----:B--2---:R-:W-:Y:S02]  /*08e0*/  SHF.R.U32.HI R10, RZ, 0x1, R15 ;  /* 0x00000001ff0a7819 */ /* 0x004fe4000001160f */
[----:B------:R-:W2:Y:S02]  /*08f0*/  LDG.E R15, desc[UR6][R4.64+0x18] ;  /* 0x00001806040f7981 */ /* 0x000ea4000c1e1900 */
[----:B------:R-:W-:Y:S01]  /*0900*/  LEA R10, R10, R1, 0x2 ;  /* 0x000000010a0a7211 */ /* 0x000fe200078e10ff */
[----:B---3--:R-:W-:-:S05]  /*0910*/  VIADD R11, R8, 0x1 ;  /* 0x00000001080b7836 */ /* 0x008fca0000000000 */
[----:B------:R3:W-:Y:S04]  /*0920*/  STL [R16], R11 ;  /* 0x0000000b10007387 */ /* 0x0007e80000100800 */
[----:B------:R-:W4:Y:S01]  /*0930*/  LDL R8, [R10] ;  /* 0x000000000a087983 */ /* 0x000f220000100800 */
[----:B-----5:R-:W-:-:S03]  /*0940*/  IADD3 R13, PT, PT, R17, R18, R13 ;  /* 0x00000012110d7210 */ /* 0x020fc60007ffe00d */
[----:B------:R-:W2:Y:S02]  /*0950*/  LDG.E R18, desc[UR6][R4.64+0x1c] ;  /* 0x00001c0604127981 */ /* 0x000ea4000c1e1900 */
[----:B------:R-:W-:Y:S02]  /*0960*/  IMAD.HI.U32 R13, R13, -0x55555555, RZ ;  /* 0xaaaaaaab0d0d7827 */ /* 0x000fe400078e00ff */
[----:B------:R-:W2:Y:S03]  /*0970*/  LDG.E R17, desc[UR6][R4.64+0x20] ;  /* 0x0000200604117981 */ /* 0x000ea6000c1e1900 */
[----:B-1----:R-:W-:Y:S02]  /*0980*/  SHF.R.U32.HI R12, RZ, 0x1, R13 ;  /* 0x00000001ff0c7819 */ /* 0x002fe4000001160d */
[----:B------:R-:W5:Y:S03]  /*0990*/  LDG.E R13, desc[UR6][R4.64+0x24] ;  /* 0x00002406040d7981 */ /* 0x000f66000c1e1900 */
[----:B------:R-:W-:-:S02]  /*09a0*/  IMAD R12, R12, 0x4, R1 ;  /* 0x000000040c0c7824 */ /* 0x000fc400078e0201 */
[----:B----4-:R-:W-:-:S05]  /*09b0*/  VIADD R9, R8, 0x1 ;  /* 0x0000000108097836 */ /* 0x010fca0000000000 */
[----:B------:R1:W-:Y:S04]  /*09c0*/  STL [R10], R9 ;  /* 0x000000090a007387 */ /* 0x0003e80000100800 */
[----:B------:R-:W4:Y:S01]  /*09d0*/  LDL R8, [R12] ;  /* 0x000000000c087983 */ /* 0x000f220000100800 */
[----:B--2---:R-:W-:-:S03]  /*09e0*/  IADD3 R15, PT, PT, R17, R18, R15 ;  /* 0x00000012110f7210 */ /* 0x004fc60007ffe00f */
[----:B------:R-:W5:Y:S02]  /*09f0*/  LDG.E R18, desc[UR6][R4.64+0x28] ;  /* 0x0000280604127981 */ /* 0x000f64000c1e1900 */
[----:B------:R-:W-:Y:S02]  /*0a00*/  IMAD.HI.U32 R15, R15, -0x55555555, RZ ;  /* 0xaaaaaaab0f0f7827 */ /* 0x000fe400078e00ff */
[----:B------:R-:W5:Y:S03]  /*0a10*/  LDG.E R17, desc[UR6][R4.64+0x2c] ;  /* 0x00002c0604117981 */ /* 0x000f66000c1e1900 */
[----:B---3--:R-:W-:-:S05]  /*0a20*/  SHF.R.U32.HI R16, RZ, 0x1, R15 ;  /* 0x00000001ff107819 */ /* 0x008fca000001160f */
[----:B------:R-:W-:Y:S01]  /*0a30*/  IMAD R16, R16, 0x4, R1 ;  /* 0x0000000410107824 */ /* 0x000fe200078e0201 */
[----:B----4-:R-:W-:-:S05]  /*0a40*/  IADD3 R11, PT, PT, R8, 0x1, RZ ;  /* 0x00000001080b7810 */ /* 0x010fca0007ffe0ff */
[----:B------:R2:W-:Y:S04]  /*0a50*/  STL [R12], R11 ;  /* 0x0000000b0c007387 */ /* 0x0005e80000100800 */
[----:B------:R-:W3:Y:S01]  /*0a60*/  LDL R8, [R16] ;  /* 0x0000000010087983 */ /* 0x000ee20000100800 */
[----:B-----5:R-:W-:-:S05]  /*0a70*/  IADD3 R13, PT, PT, R17, R18, R13 ;  /* 0x00000012110d7210 */ /* 0x020fca0007ffe00d */
[----:B------:R-:W-:-:S05]  /*0a80*/  IMAD.HI.U32 R13, R13, -0x55555555, RZ ;  /* 0xaaaaaaab0d0d7827 */ /* 0x000fca00078e00ff */
[----:B-1----:R-:W-:-:S04]  /*0a90*/  SHF.R.U32.HI R10, RZ, 0x1, R13 ;  /* 0x00000001ff0a7819 */ /* 0x002fc8000001160d */
[----:B------:R-:W-:Y:S01]  /*0aa0*/  LEA R10, R10, R1, 0x2 ;  /* 0x000000010a0a7211 */ /* 0x000fe200078e10ff */
[----:B---3--:R-:W-:-:S05]  /*0ab0*/  VIADD R9, R8, 0x1 ;  /* 0x0000000108097836 */ /* 0x008fca0000000000 */
[----:B------:R2:W-:Y:S04]  /*0ac0*/  STL [R16], R9 ;  /* 0x0000000910007387 */ /* 0x0005e80000100800 */
[----:B------:R-:W3:Y:S01]  /*0ad0*/  LDL R8, [R10] ;  /* 0x000000000a087983 */ /* 0x000ee20000100800 */
[----:B------:R-:W-:-:S05]  /*0ae0*/  VIADD R7, R7, 0x8 ;  /* 0x0000000807077836 */ /* 0x000fca0000000000 */
[----:B------:R-:W-:Y:S02]  /*0af0*/  ISETP.NE.AND P0, PT, R7, RZ, PT ;  /* 0x000000ff0700720c */ /* 0x000fe40003f05270 */
[----:B------:R-:W-:-:S04]  /*0b00*/  IADD3 R4, P2, PT, R4, 0x60, RZ ;  /* 0x0000006004047810 */ /* 0x000fc80007f5e0ff */
[----:B------:R-:W-:Y:S01]  /*0b10*/  IADD3.X R5, PT, PT, RZ, R5, RZ, P2, !PT ;  /* 0x00000005ff057210 */ /* 0x000fe200017fe4ff */
[----:B---3--:R-:W-:-:S05]  /*0b20*/  VIADD R13, R8, 0x1 ;  /* 0x00000001080d7836 */ /* 0x008fca0000000000 */
[----:B------:R2:W-:Y:S01]  /*0b30*/  STL [R10], R13 ;  /* 0x0000000d0a007387 */ /* 0x0005e20000100800 */
[----:B------:R-:W-:Y:S05]  /*0b40*/  @P0 BRA `(.L_x_24) ;  /* 0xfffffff800ac0947 */ /* 0x000fea000383ffff */
.L_x_23:
[----:B------:R-:W-:Y:S05]  /*0b50*/  @!P1 BRA `(.L_x_22) ;  /* 0x0000000400609947 */ /* 0x000fea0003800000 */
[----:B------:R-:W-:Y:S02]  /*0b60*/  ISETP.GE.U32.AND P0, PT, R14, 0x4, PT ;  /* 0x000000040e00780c */ /* 0x000fe40003f06070 */
[----:B--2---:R-:W-:-:S04]  /*0b70*/  LOP3.LUT R12, R2, 0x3, RZ, 0xc0, !PT ;  /* 0x00000003020c7812 */ /* 0x004fc800078ec0ff */
[----:B------:R-:W-:-:S07]  /*0b80*/  ISETP.NE.AND P1, PT, R12, RZ, PT ;  /* 0x000000ff0c00720c */ /* 0x000fce0003f25270 */
[----:B------:R-:W-:Y:S06]  /*0b90*/  @!P0 BRA `(.L_x_25) ;  /* 0x0000000000ac8947 */ /* 0x000fec0003800000 */
[----:B------:R-:W1:Y:S02]  /*0ba0*/  LDC.64 R4, c[0x0][0x380] ;  /* 0x0000e000ff047b82 */ /* 0x000e640000000a00 */
[----:B-1----:R-:W-:-:S05]  /*0bb0*/  IMAD.WIDE.U32 R4, R6, 0xc, R4 ;  /* 0x0000000c06047825 */ /* 0x002fca00078e0004 */
[----:B------:R-:W2:Y:S04]  /*0bc0*/  LDG.E R7, desc[UR6][R4.64] ;  /* 0x0000000604077981 */ /* 0x000ea8000c1e1900 */
[----:B------:R-:W2:Y:S04]  /*0bd0*/  LDG.E R8, desc[UR6][R4.64+0x4] ;  /* 0x0000040604087981 */ /* 0x000ea8000c1e1900 */
[----:B------:R-:W2:Y:S04]  /*0be0*/  LDG.E R9, desc[UR6][R4.64+0x8] ;  /* 0x0000080604097981 */ /* 0x000ea8000c1e1900 */
[----:B------:R-:W3:Y:S04]  /*0bf0*/  LDG.E R10, desc[UR6][R4.64+0x10] ;  /* 0x00001006040a7981 */ /* 0x000ee8000c1e1900 */
[----:B------:R-:W3:Y:S04]  /*0c00*/  LDG.E R11, desc[UR6][R4.64+0x14] ;  /* 0x00001406040b7981 */ /* 0x000ee8000c1e1900 */
[----:B------:R-:W4:Y:S04]  /*0c10*/  LDG.E R14, desc[UR6][R4.64+0x1c] ;  /* 0x00001c06040e7981 */ /* 0x000f28000c1e1900 */
[----:B------:R-:W4:Y:S04]  /*0c20*/  LDG.E R13, desc[UR6][R4.64+0x20] ;  /* 0x00002006040d7981 */ /* 0x000f28000c1e1900 */
        /* <DEDUP_REMOVED lines=18> */
[----:B------:R-:W-:-:S05]  /*0d50*/  IMAD.HI.U32 R11, R11, -0x55555555, RZ ;  /* 0xaaaaaaab0b0b7827 */ /* 0x000fca00078e00ff */
[----:B------:R-:W-:-:S05]  /*0d60*/  SHF.R.U32.HI R14, RZ, 0x1, R11 ;  /* 0x00000001ff0e7819 */ /* 0x000fca000001160b */
[----:B------:R-:W-:Y:S02]  /*0d70*/  IMAD R14, R14, 0x4, R1 ;  /* 0x000000040e0e7824 */ /* 0x000fe400078e0201 */
[----:B--2---:R-:W-:-:S05]  /*0d80*/  VIADD R9, R9, 0x1 ;  /* 0x0000000109097836 */ /* 0x004fca0000000000 */
[----:B------:R2:W-:Y:S04]  /*0d90*/  STL [R10], R9 ;  /* 0x000000090a007387 */ /* 0x0005e80000100800 */
[----:B-1----:R-:W3:Y:S01]  /*0da0*/  LDL R7, [R14] ;  /* 0x000000000e077983 */ /* 0x002ee20000100800 */
[----:B-----5:R-:W-:-:S05]  /*0db0*/  IADD3 R13, PT, PT, R15, R16, R13 ;  /* 0x000000100f0d7210 */ /* 0x020fca0007ffe00d */
[----:B------:R-:W-:-:S05]  /*0dc0*/  IMAD.HI.U32 R13, R13, -0x55555555, RZ ;  /* 0xaaaaaaab0d0d7827 */ /* 0x000fca00078e00ff */
[----:B------:R-:W-:-:S05]  /*0dd0*/  SHF.R.U32.HI R8, RZ, 0x1, R13 ;  /* 0x00000001ff087819 */ /* 0x000fca000001160d */
[----:B------:R-:W-:Y:S01]  /*0de0*/  IMAD R8, R8, 0x4, R1 ;  /* 0x0000000408087824 */ /* 0x000fe200078e0201 */
[----:B---3--:R-:W-:-:S05]  /*0df0*/  IADD3 R7, PT, PT, R7, 0x1, RZ ;  /* 0x0000000107077810 */ /* 0x008fca0007ffe0ff */
[----:B------:R2:W-:Y:S04]  /*0e00*/  STL [R14], R7 ;  /* 0x000000070e007387 */ /* 0x0005e80000100800 */
[----:B------:R-:W3:Y:S01]  /*0e10*/  LDL R4, [R8] ;  /* 0x0000000008047983 */ /* 0x000ee20000100800 */
[----:B------:R-:W-:Y:S01]  /*0e20*/  IADD3 R6, PT, PT, R6, 0x4, RZ ;  /* 0x0000000406067810 */ /* 0x000fe20007ffe0ff */
[----:B---3--:R-:W-:-:S05]  /*0e30*/  VIADD R5, R4, 0x1 ;  /* 0x0000000104057836 */ /* 0x008fca0000000000 */
[----:B------:R2:W-:Y:S02]  /*0e40*/  STL [R8], R5 ;  /* 0x0000000508007387 */ /* 0x0005e40000100800 */
.L_x_25:
[----:B------:R-:W-:Y:S05]  /*0e50*/  @!P1 BRA `(.L_x_22) ;  /* 0x0000000000a09947 */ /* 0x000fea0003800000 */
[----:B------:R-:W-:Y:S02]  /*0e60*/  ISETP.NE.AND P0, PT, R12, 0x1, PT ;  /* 0x000000010c00780c */ /* 0x000fe40003f05270 */
[----:B------:R-:W-:-:S04]  /*0e70*/  LOP3.LUT R4, R2, 0x1, RZ, 0xc0, !PT ;  /* 0x0000000102047812 */ /* 0x000fc800078ec0ff */
[----:B------:R-:W-:-:S07]  /*0e80*/  ISETP.NE.U32.AND P1, PT, R4, 0x1, PT ;  /* 0x000000010400780c */ /* 0x000fce0003f25070 */
[----:B------:R-:W-:Y:S06]  /*0e90*/  @!P0 BRA `(.L_x_26) ;  /* 0x00000000005c8947 */ /* 0x000fec0003800000 */
[----:B--2---:R-:W1:Y:S02]  /*0ea0*/  LDC.64 R4, c[0x0][0x380] ;  /* 0x0000e000ff047b82 */ /* 0x004e640000000a00 */
[----:B-1----:R-:W-:-:S05]  /*0eb0*/  IMAD.WIDE.U32 R4, R6, 0xc, R4 ;  /* 0x0000000c06047825 */ /* 0x002fca00078e0004 */
[----:B------:R-:W2:Y:S04]  /*0ec0*/  LDG.E R7, desc[UR6][R4.64] ;  /* 0x0000000604077981 */ /* 0x000ea8000c1e1900 */
[----:B------:R-:W2:Y:S04]  /*0ed0*/  LDG.E R8, desc[UR6][R4.64+0x4] ;  /* 0x0000040604087981 */ /* 0x000ea8000c1e1900 */
[----:B------:R-:W2:Y:S04]  /*0ee0*/  LDG.E R9, desc[UR6][R4.64+0x8] ;  /* 0x0000080604097981 */ /* 0x000ea8000c1e1900 */
[----:B------:R-:W3:Y:S04]  /*0ef0*/  LDG.E R12, desc[UR6][R4.64+0x10] ;  /* 0x00001006040c7981 */ /* 0x000ee8000c1e1900 */
[----:B------:R-:W3:Y:S01]  /*0f00*/  LDG.E R11, desc[UR6][R4.64+0x14] ;  /* 0x00001406040b7981 */ /* 0x000ee2000c1e1900 */
[----:B--2---:R-:W-:-:S03]  /*0f10*/  IADD3 R7, PT, PT, R9, R8, R7 ;  /* 0x0000000809077210 */ /* 0x004fc60007ffe007 */
[----:B------:R-:W3:Y:S02]  /*0f20*/  LDG.E R9, desc[UR6][R4.64+0xc] ;  /* 0x00000c0604097981 */ /* 0x000ee4000c1e1900 */
[----:B------:R-:W-:-:S05]  /*0f30*/  IMAD.HI.U32 R7, R7, -0x55555555, RZ ;  /* 0xaaaaaaab07077827 */ /* 0x000fca00078e00ff */
[----:B------:R-:W-:-:S05]  /*0f40*/  SHF.R.U32.HI R8, RZ, 0x1, R7 ;  /* 0x00000001ff087819 */ /* 0x000fca0000011607 */
[----:B------:R-:W-:-:S05]  /*0f50*/  IMAD R10, R8, 0x4, R1 ;  /* 0x00000004080a7824 */ /* 0x000fca00078e0201 */
[----:B------:R-:W2:Y:S01]  /*0f60*/  LDL R7, [R10] ;  /* 0x000000000a077983 */ /* 0x000ea20000100800 */
[----:B---3--:R-:W-:-:S05]  /*0f70*/  IADD3 R9, PT, PT, R11, R12, R9 ;  /* 0x0000000c0b097210 */ /* 0x008fca0007ffe009 */
[----:B------:R-:W-:-:S05]  /*0f80*/  IMAD.HI.U32 R9, R9, -0x55555555, RZ ;  /* 0xaaaaaaab09097827 */ /* 0x000fca00078e00ff */
[----:B------:R-:W-:-:S04]  /*0f90*/  SHF.R.U32.HI R8, RZ, 0x1, R9 ;  /* 0x00000001ff087819 */ /* 0x000fc80000011609 */
[----:B------:R-:W-:Y:S01]  /*0fa0*/  LEA R9, R8, R1, 0x2 ;  /* 0x0000000108097211 */ /* 0x000fe200078e10ff */
[----:B--2---:R-:W-:-:S05]  /*0fb0*/  VIADD R7, R7, 0x1 ;  /* 0x0000000107077836 */ /* 0x004fca0000000000 */
[----:B------:R1:W-:Y:S04]  /*0fc0*/  STL [R10], R7 ;  /* 0x000000070a007387 */ /* 0x0003e80000100800 */
[----:B------:R-:W2:Y:S01]  /*0fd0*/  LDL R8, [R9] ;  /* 0x0000000009087983 */ /* 0x000ea20000100800 */
[----:B------:R-:W-:Y:S02]  /*0fe0*/  VIADD R6, R6, 0x2 ;  /* 0x0000000206067836 */ /* 0x000fe40000000000 */
[----:B--2---:R-:W-:-:S05]  /*0ff0*/  VIADD R8, R8, 0x1 ;  /* 0x0000000108087836 */ /* 0x004fca0000000000 */
[----:B------:R1:W-:Y:S02]  /*1000*/  STL [R9], R8 ;  /* 0x0000000809007387 */ /* 0x0003e40000100800 */
.L_x_26:
[----:B------:R-:W-:Y:S05]  /*1010*/  @P1 BRA `(.L_x_22) ;  /* 0x0000000000301947 */ /* 0x000fea0003800000 */
[----:B--2---:R-:W1:Y:S02]  /*1020*/  LDC.64 R4, c[0x0][0x380] ;  /* 0x0000e000ff047b82 */ /* 0x004e640000000a00 */
[----:B-1----:R-:W-:-:S05]  /*1030*/  IMAD.WIDE.U32 R6, R6, 0xc, R4 ;  /* 0x0000000c06067825 */ /* 0x002fca00078e0004 */
[----:B------:R-:W2:Y:S04]  /*1040*/  LDG.E R4, desc[UR6][R6.64] ;  /* 0x0000000606047981 */ /* 0x000ea8000c1e1900 */
[----:B------:R-:W2:Y:S04]  /*1050*/  LDG.E R5, desc[UR6][R6.64+0x4] ;  /* 0x0000040606057981 */ /* 0x000ea8000c1e1900 */
[----:B------:R-:W2:Y:S02]  /*1060*/  LDG.E R8, desc[UR6][R6.64+0x8] ;  /* 0x0000080606087981 */ /* 0x000ea4000c1e1900 */
[----:B--2---:R-:W-:-:S05]  /*1070*/  IADD3 R4, PT, PT, R8, R5, R4 ;  /* 0x0000000508047210 */ /* 0x004fca0007ffe004 */
[----:B------:R-:W-:-:S05]  /*1080*/  IMAD.HI.U32 R4, R4, -0x55555555, RZ ;  /* 0xaaaaaaab04047827 */ /* 0x000fca00078e00ff */
[----:B------:R-:W-:-:S04]  /*1090*/  SHF.R.U32.HI R4, RZ, 0x1, R4 ;  /* 0x00000001ff047819 */ /* 0x000fc80000011604 */
[----:B------:R-:W-:-:S05]  /*10a0*/  LEA R4, R4, R1, 0x2 ;  /* 0x0000000104047211 */ /* 0x000fca00078e10ff */
[----:B------:R-:W2:Y:S02]  /*10b0*/  LDL R5, [R4] ;  /* 0x0000000004057983 */ /* 0x000ea40000100800 */
[----:B--2---:R-:W-:-:S05]  /*10c0*/  VIADD R5, R5, 0x1 ;  /* 0x0000000105057836 */ /* 0x004fca0000000000 */
[----:B------:R3:W-:Y:S02]  /*10d0*/  STL [R4], R5 ;  /* 0x0000000504007387 */ /* 0x0007e40000100800 */
.L_x_22:
[----:B--2---:R-:W2:Y:S04]  /*10e0*/  LDL.128 R16, [R1] ;  /* 0x0000000001107983 */ /* 0x004ea80000100c00 */
[----:B-1-3--:R-:W3:Y:S04]  /*10f0*/  LDL.128 R4, [R1+0x10] ;  /* 0x0000100001047983 */ /* 0x00aee80000100c00 */
[----:B------:R-:W4:Y:S04]  /*1100*/  LDL.128 R8, [R1+0x20] ;  /* 0x0000200001087983 */ /* 0x000f280000100c00 */
[----:B------:R-:W5:Y:S04]  /*1110*/  LDL.128 R12, [R1+0x30] ;  /* 0x00003000010c7983 */ /* 0x000f680000100c00 */
[----:B------:R-:W5:Y:S04]  /*1120*/  LDL.128 R20, [R1+0x40] ;  /* 0x0000400001147983 */ /* 0x000f680000100c00 */
[----:B------:R-:W-:Y:S04]  /*1130*/  STL.128 [R1+0x400], RZ ;  /* 0x000400ff01007387 */ /* 0x000fe80000100c00 */
[----:B------:R-:W-:Y:S04]  /*1140*/  STL.128 [R1+0x410], RZ ;  /* 0x000410ff01007387 */ /* 0x000fe80000100c00 */
[----:B------:R-:W-:Y:S01]  /*1150*/  STL.128 [R1+0x420], RZ ;  /* 0x000420ff01007387 */ /* 0x000fe20000100c00 */
[----:B--2---:R-:W-:-:S05]  /*1160*/  IMAD.IADD R17, R16, 0x1, R17 ;  /* 0x0000000110117824 */ /* 0x004fca00078e0211 */
[----:B------:R-:W-:-:S05]  /*1170*/  IADD3 R18, PT, PT, R17, R18, RZ ;  /* 0x0000001211127210 */ /* 0x000fca0007ffe0ff */
[----:B------:R-:W-:-:S04]  /*1180*/  IMAD.IADD R19, R18, 0x1, R19 ;  /* 0x0000000112137824 */ /* 0x000fc800078e0213 */
[----:B---3--:R-:W-:Y:S01]  /*1190*/  IMAD.IADD R4, R19, 0x1, R4 ;  /* 0x0000000113047824 */ /* 0x008fe200078e0204 */
[----:B------:R1:W-:Y:S04]  /*11a0*/  STL.128 [R1+0x400], R16 ;  /* 0x0004001001007387 */ /* 0x0003e80000100c00 */
[----:B------:R-:W-:Y:S01]  /*11b0*/  IADD3 R5, PT, PT, R5, R4, RZ ;  /* 0x0000000405057210 */ /* 0x000fe20007ffe0ff */
[----:B-1----:R-:W2:Y:S04]  /*11c0*/  LDL.128 R16, [R1+0x50] ;  /* 0x0000500001107983 */ /* 0x002ea80000100c00 */
[----:B------:R-:W-:-:S04]  /*11d0*/  IMAD.IADD R6, R6, 0x1, R5 ;  /* 0x0000000106067824 */ /* 0x000fc800078e0205 */
[----:B------:R-:W-:-:S05]  /*11e0*/  IMAD.IADD R7, R7, 0x1, R6 ;  /* 0x0000000107077824 */ /* 0x000fca00078e0206 */
[----:B------:R1:W-:Y:S01]  /*11f0*/  STL.128 [R1+0x410], R4 ;  /* 0x0004100401007387 */ /* 0x0003e20000100c00 */
[----:B----4-:R-:W-:-:S05]  /*1200*/  IADD3 R8, PT, PT, R8, R7, RZ ;  /* 0x0000000708087210 */ /* 0x010fca0007ffe0ff */
[----:B------:R-:W-:Y:S01]  /*1210*/  IMAD.IADD R9, R8, 0x1, R9 ;  /* 0x0000000108097824 */ /* 0x000fe200078e0209 */
[----:B-1----:R-:W3:Y:S03]  /*1220*/  LDL.128 R4, [R1+0x60] ;  /* 0x0000600001047983 */ /* 0x002ee60000100c00 */
[----:B------:R-:W-:-:S05]  /*1230*/  IMAD.IADD R10, R9, 0x1, R10 ;  /* 0x00000001090a7824 */ /* 0x000fca00078e020a */
[----:B------:R-:W-:-:S05]  /*1240*/  IADD3 R11, PT, PT, R10, R11, RZ ;  /* 0x0000000b0a0b7210 */ /* 0x000fca0007ffe0ff */
[----:B------:R1:W-:Y:S01]  /*1250*/  STL.128 [R1+0x420], R8 ;  /* 0x0004200801007387 */ /* 0x0003e20000100c00 */
[----:B-----5:R-:W-:-:S04]  /*1260*/  IMAD.IADD R24, R11, 0x1, R12 ;  /* 0x000000010b187824 */ /* 0x020fc800078e020c */
[----:B------:R-:W-:Y:S01]  /*1270*/  IMAD.IADD R25, R13, 0x1, R24 ;  /* 0x000000010d197824 */ /* 0x000fe200078e0218 */
[----:B-1----:R-:W4:Y:S04]  /*1280*/  LDL.128 R8, [R1+0x70] ;  /* 0x0000700001087983 */ /* 0x002f280000100c00 */
[----:B------:R-:W-:Y:S01]  /*1290*/  IADD3 R26, PT, PT, R14, R25, RZ ;  /* 0x000000190e1a7210 */ /* 0x000fe20007ffe0ff */
[----:B------:R-:W-:Y:S04]  /*12a0*/  STL.128 [R1+0x430], RZ ;  /* 0x000430ff01007387 */ /* 0x000fe80000100c00 */
[----:B------:R-:W-:-:S02]  /*12b0*/  IMAD.IADD R27, R15, 0x1, R26 ;  /* 0x000000010f1b7824 */ /* 0x000fc400078e021a */
[----:B------:R-:W5:Y:S02]  /*12c0*/  LDL.128 R12, [R1+0x80] ;  /* 0x00008000010c7983 */ /* 0x000f640000100c00 */
[----:B------:R-:W-:Y:S02]  /*12d0*/  IMAD.IADD R20, R20, 0x1, R27 ;  /* 0x0000000114147824 */ /* 0x000fe400078e021b */
[----:B------:R-:W-:Y:S03]  /*12e0*/  STL.128 [R1+0x440], RZ ;  /* 0x000440ff01007387 */ /* 0x000fe60000100c00 */
[----:B------:R-:W-:Y:S01]  /*12f0*/  IADD3 R21, PT, PT, R20, R21, RZ ;  /* 0x0000001514157210 */ /* 0x000fe20007ffe0ff */
[----:B------:R-:W-:Y:S04]  /*1300*/  STL.128 [R1+0x450], RZ ;  /* 0x000450ff01007387 */ /* 0x000fe80000100c00 */
[----:B------:R-:W-:Y:S01]  /*1310*/  IMAD.IADD R22, R21, 0x1, R22 ;  /* 0x0000000115167824 */ /* 0x000fe200078e0216 */
[----:B------:R-:W-:Y:S03]  /*1320*/  STL.128 [R1+0x460], RZ ;  /* 0x000460ff01007387 */ /* 0x000fe60000100c00 */
[----:B------:R-:W-:Y:S01]  /*1330*/  IMAD.IADD R23, R22, 0x1, R23 ;  /* 0x0000000116177824 */ /* 0x000fe200078e0217 */
[----:B------:R-:W-:Y:S04]  /*1340*/  STL.128 [R1+0x430], R24 ;  /* 0x0004301801007387 */ /* 0x000fe80000100c00 */
[----:B------:R1:W-:Y:S04]  /*1350*/  STL.128 [R1+0x440], R20 ;  /* 0x0004401401007387 */ /* 0x0003e80000100c00 */
[----:B------:R-:W-:Y:S01]  /*1360*/  STL.128 [R1+0x470], RZ ;  /* 0x000470ff01007387 */ /* 0x000fe20000100c00 */
[----:B--2---:R-:W-:-:S03]  /*1370*/  IADD3 R16, PT, PT, R23, R16, RZ ;  /* 0x0000001017107210 */ /* 0x004fc60007ffe0ff */
[----:B-1----:R-:W2:Y:S02]  /*1380*/  LDL.128 R20, [R1+0x90] ;  /* 0x0000900001147983 */ /* 0x002ea40000100c00 */
[----:B------:R-:W-:-:S04]  /*1390*/  IMAD.IADD R17, R17, 0x1, R16 ;  /* 0x0000000111117824 */ /* 0x000fc800078e0210 */
[----:B------:R-:W-:-:S05]  /*13a0*/  IMAD.IADD R18, R18, 0x1, R17 ;  /* 0x0000000112127824 */ /* 0x000fca00078e0211 */
[----:B------:R-:W-:-:S05]  /*13b0*/  IADD3 R19, PT, PT, R19, R18, RZ ;  /* 0x0000001213137210 */ /* 0x000fca0007ffe0ff */
[----:B------:R1:W-:Y:S01]  /*13c0*/  STL.128 [R1+0x450], R16 ;  /* 0x0004501001007387 */ /* 0x0003e20000100c00 */
[----:B---3--:R-:W-:-:S04]  /*13d0*/  IMAD.IADD R4, R4, 0x1, R19 ;  /* 0x0000000104047824 */ /* 0x008fc800078e0213 */
[----:B------:R-:W-:Y:S01]  /*13e0*/  IMAD.IADD R5, R4, 0x1, R5 ;  /* 0x0000000104057824 */ /* 0x000fe200078e0205 */
[----:B-1----:R-:W3:Y:S04]  /*13f0*/  LDL.128 R16, [R1+0xa0] ;  /* 0x0000a00001107983 */ /* 0x002ee80000100c00 */
[----:B------:R-:W-:-:S05]  /*1400*/  IADD3 R6, PT, PT, R5, R6, RZ ;  /* 0x0000000605067210 */ /* 0x000fca0007ffe0ff */
[----:B------:R-:W-:-:S05]  /*1410*/  IMAD.IADD R7, R6, 0x1, R7 ;  /* 0x0000000106077824 */ /* 0x000fca00078e0207 */
[----:B------:R1:W-:Y:S01]  /*1420*/  STL.128 [R1+0x460], R4 ;  /* 0x0004600401007387 */ /* 0x0003e20000100c00 */
[----:B----4-:R-:W-:-:S05]  /*1430*/  IMAD.IADD R8, R7, 0x1, R8 ;  /* 0x0000000107087824 */ /* 0x010fca00078e0208 */
[----:B------:R-:W-:Y:S01]  /*1440*/  IADD3 R9, PT, PT, R9, R8, RZ ;  /* 0x0000000809097210 */ /* 0x000fe20007ffe0ff */
[----:B-1----:R-:W4:Y:S04]  /*1450*/  LDL.128 R4, [R1+0xb0] ;  /* 0x0000b00001047983 */ /* 0x002f280000100c00 */
[----:B------:R-:W-:-:S04]  /*1460*/  IMAD.IADD R10, R10, 0x1, R9 ;  /* 0x000000010a0a7824 */ /* 0x000fc800078e0209 */
[----:B------:R-:W-:-:S05]  /*1470*/  IMAD.IADD R11, R11, 0x1, R10 ;  /* 0x000000010b0b7824 */ /* 0x000fca00078e020a */
[----:B------:R1:W-:Y:S01]  /*1480*/  STL.128 [R1+0x470], R8 ;  /* 0x0004700801007387 */ /* 0x0003e20000100c00 */
[----:B-----5:R-:W-:-:S05]  /*1490*/  IADD3 R24, PT, PT, R12, R11, RZ ;  /* 0x0000000b0c187210 */ /* 0x020fca0007ffe0ff */
[----:B------:R-:W-:Y:S01]  /*14a0*/  IMAD.IADD R25, R24, 0x1, R13 ;  /* 0x0000000118197824 */ /* 0x000fe200078e020d */
[----:B-1----:R-:W5:Y:S03]  /*14b0*/  LDL.128 R8, [R1+0xc0] ;  /* 0x0000c00001087983 */ /* 0x002f660000100c00 */
[----:B------:R-:W-:-:S05]  /*14c0*/  IMAD.IADD R26, R25, 0x1, R14 ;  /* 0x00000001191a7824 */ /* 0x000fca00078e020e */
[----:B------:R-:W-:Y:S02]  /*14d0*/  IADD3 R27, PT, PT, R26, R15, RZ ;  /* 0x0000000f1a1b7210 */ /* 0x000fe40007ffe0ff */
[----:B------:R-:W5:Y:S04]  /*14e0*/  LDL.128 R12, [R1+0xd0] ;  /* 0x0000d000010c7983 */ /* 0x000f680000100c00 */
[----:B------:R-:W-:Y:S04]  /*14f0*/  STL.128 [R1+0x490], RZ ;  /* 0x000490ff01007387 */ /* 0x000fe80000100c00 */
[----:B------:R-:W-:Y:S04]  /*1500*/  STL.128 [R1+0x4a0], RZ ;  /* 0x0004a0ff01007387 */ /* 0x000fe80000100c00 */
[----:B------:R-:W-:Y:S04]  /*1510*/  STL.128 [R1+0x4b0], RZ ;  /* 0x0004b0ff01007387 */ /* 0x000fe80000100c00 */
[----:B------:R-:W-:Y:S04]  /*1520*/  STL.128 [R1+0x480], RZ ;  /* 0x000480ff01007387 */ /* 0x000fe80000100c00 */
[----:B------:R-:W-:Y:S04]  /*1530*/  STL.128 [R1+0x480], R24 ;  /* 0x0004801801007387 */ /* 0x000fe80000100c00 */
[----:B------:R-:W-:Y:S01]  /*1540*/  STL.128 [R1+0x4c0], RZ ;  /* 0x0004c0ff01007387 */ /* 0x000fe20000100c00 */
[----:B--2---:R-:W-:-:S04]  /*1550*/  IMAD.IADD R20, R27, 0x1, R20 ;  /* 0x000000011b147824 */ /* 0x004fc800078e0214 */
[----:B------:R-:W-:-:S05]  /*1560*/  IMAD.IADD R21, R21, 0x1, R20 ;  /* 0x0000000115157824 */ /* 0x000fca00078e0214 */
[----:B------:R-:W-:-:S05]  /*1570*/  IADD3 R22, PT, PT, R22, R21, RZ ;  /* 0x0000001516167210 */ /* 0x000fca0007ffe0ff */
[----:B------:R-:W-:-:S05]  /*1580*/  IMAD.IADD R23, R23, 0x1, R22 ;  /* 0x0000000117177824 */ /* 0x000fca00078e0216 */
[----:B------:R1:W-:Y:S01]  /*1590*/  STL.128 [R1+0x490], R20 ;  /* 0x0004901401007387 */ /* 0x0003e20000100c00 */
[----:B---3--:R-:W-:-:S03]  /*15a0*/  IMAD.IADD R16, R16, 0x1, R23 ;  /* 0x0000000110107824 */ /* 0x008fc600078e0217 */
[----:B-1----:R-:W2:Y:S02]  /*15b0*/  LDL.128 R20, [R1+0xe0] ;  /* 0x0000e00001147983 */ /* 0x002ea40000100c00 */
[----:B------:R-:W-:-:S05]  /*15c0*/  IADD3 R17, PT, PT, R16, R17, RZ ;  /* 0x0000001110117210 */ /* 0x000fca0007ffe0ff */
[----:B------:R-:W-:-:S04]  /*15d0*/  IMAD.IADD R18, R17, 0x1, R18 ;  /* 0x0000000111127824 */ /* 0x000fc800078e0212 */
[----:B------:R-:W-:-:S05]  /*15e0*/  IMAD.IADD R19, R18, 0x1, R19 ;  /* 0x0000000112137824 */ /* 0x000fca00078e0213 */
[----:B------:R1:W-:Y:S01]  /*15f0*/  STL.128 [R1+0x4a0], R16 ;  /* 0x0004a01001007387 */ /* 0x0003e20000100c00 */
[----:B----4-:R-:W-:-:S03]  /*1600*/  IADD3 R4, PT, PT, R19, R4, RZ ;  /* 0x0000000413047210 */ /* 0x010fc60007ffe0ff */
[----:B-1----:R-:W3:Y:S02]  /*1610*/  LDL.128 R16, [R1+0xf0] ;  /* 0x0000f00001107983 */ /* 0x002ee40000100c00 */
[----:B------:R-:W-:-:S04]  /*1620*/  IMAD.IADD R5, R5, 0x1, R4 ;  /* 0x0000000105057824 */ /* 0x000fc800078e0204 */
[----:B------:R-:W-:-:S05]  /*1630*/  IMAD.IADD R6, R6, 0x1, R5 ;  /* 0x0000000106067824 */ /* 0x000fca00078e0205 */
[----:B------:R-:W-:-:S05]  /*1640*/  IADD3 R7, PT, PT, R7, R6, RZ ;  /* 0x0000000607077210 */ /* 0x000fca0007ffe0ff */
[----:B------:R1:W-:Y:S01]  /*1650*/  STL.128 [R1+0x4b0], R4 ;  /* 0x0004b00401007387 */ /* 0x0003e20000100c00 */
[----:B-----5:R-:W-:-:S04]  /*1660*/  IMAD.IADD R8, R8, 0x1, R7 ;  /* 0x0000000108087824 */ /* 0x020fc800078e0207 */
[----:B------:R-:W-:Y:S01]  /*1670*/  IMAD.IADD R9, R8, 0x1, R9 ;  /* 0x0000000108097824 */ /* 0x000fe200078e0209 */
[----:B-1----:R-:W4:Y:S04]  /*1680*/  LDL.128 R4, [R1+0x100] ;  /* 0x0001000001047983 */ /* 0x002f280000100c00 */
[----:B------:R-:W-:-:S05]  /*1690*/  IADD3 R10, PT, PT, R9, R10, RZ ;  /* 0x0000000a090a7210 */ /* 0x000fca0007ffe0ff */
[----:B------:R-:W-:-:S04]  /*16a0*/  IMAD.IADD R11, R10, 0x1, R11 ;  /* 0x000000010a0b7824 */ /* 0x000fc800078e020b */
[----:B------:R-:W-:Y:S01]  /*16b0*/  IMAD.IADD R24, R11, 0x1, R12 ;  /* 0x000000010b187824 */ /* 0x000fe200078e020c */
[----:B------:R1:W-:Y:S04]  /*16c0*/  STL.128 [R1+0x4c0], R8 ;  /* 0x0004c00801007387 */ /* 0x0003e80000100c00 */
[----:B------:R-:W-:Y:S01]  /*16d0*/  IADD3 R25, PT, PT, R13, R24, RZ ;  /* 0x000000180d197210 */ /* 0x000fe20007ffe0ff */
[----:B-1----:R-:W5:Y:S04]  /*16e0*/  LDL.128 R8, [R1+0x110] ;  /* 0x0001100001087983 */ /* 0x002f680000100c00 */
[----:B------:R-:W-:-:S04]  /*16f0*/  IMAD.IADD R26, R14, 0x1, R25 ;  /* 0x000000010e1a7824 */ /* 0x000fc800078e0219 */
[----:B------:R-:W-:Y:S02]  /*1700*/  IMAD.IADD R27, R15, 0x1, R26 ;  /* 0x000000010f1b7824 */ /* 0x000fe400078e021a */
[----:B------:R-:W5:Y:S04]  /*1710*/  LDL.128 R12, [R1+0x120] ;  /* 0x00012000010c7983 */ /* 0x000f680000100c00 */
[----:B------:R-:W-:Y:S04]  /*1720*/  STL.128 [R1+0x4e0], RZ ;  /* 0x0004e0ff01007387 */ /* 0x000fe80000100c00 */
[----:B------:R-:W-:Y:S04]  /*1730*/  STL.128 [R1+0x4f0], RZ ;  /* 0x0004f0ff01007387 */ /* 0x000fe80000100c00 */
[----:B------:R-:W-:Y:S04]  /*1740*/  STL.128 [R1+0x500], RZ ;  /* 0x000500ff01007387 */ /* 0x000fe80000100c00 */
[----:B------:R-:W-:Y:S04]  /*1750*/  STL.128 [R1+0x4d0], RZ ;  /* 0x0004d0ff01007387 */ /* 0x000fe80000100c00 */
[----:B------:R-:W-:Y:S04]  /*1760*/  STL.128 [R1+0x4d0], R24 ;  /* 0x0004d01801007387 */ /* 0x000fe80000100c00 */
[----:B------:R-:W-:Y:S01]  /*1770*/  STL.128 [R1+0x510], RZ ;  /* 0x000510ff01007387 */ /* 0x000fe20000100c00 */
[----:B--2---:R-:W-:-:S05]  /*1780*/  IADD3 R20, PT, PT, R20, R27, RZ ;  /* 0x0000001b14147210 */ /* 0x004fca0007ffe0ff */
[----:B------:R-:W-:-:S04]  /*1790*/  IMAD.IADD R21, R20, 0x1, R21 ;  /* 0x0000000114157824 */ /* 0x000fc800078e0215 */
[----:B------:R-:W-:-:S05]  /*17a0*/  IMAD.IADD R22, R21, 0x1, R22 ;  /* 0x0000000115167824 */ /* 0x000fca00078e0216 */
[----:B------:R-:W-:-:S05]  /*17b0*/  IADD3 R23, PT, PT, R22, R23, RZ ;  /* 0x0000001716177210 */ /* 0x000fca0007ffe0ff */
[----:B------:R1:W-:Y:S01]  /*17c0*/  STL.128 [R1+0x4e0], R20 ;  /* 0x0004e01401007387 */ /* 0x0003e20000100c00 */
[----:B---3--:R-:W-:-:S03]  /*17d0*/  IMAD.IADD R16, R23, 0x1, R16 ;  /* 0x0000000117107824 */ /* 0x008fc600078e0210 */
[----:B-1----:R-:W2:Y:S01]  /*17e0*/  LDL.128 R20, [R1+0x130] ;  /* 0x0001300001147983 */ /* 0x002ea20000100c00 */
[----:B------:R-:W-:-:S05]  /*17f0*/  IMAD.IADD R17, R17, 0x1, R16 ;  /* 0x0000000111117824 */ /* 0x000fca00078e0210 */
[----:B------:R-:W-:-:S05]  /*1800*/  IADD3 R18, PT, PT, R18, R17, RZ ;  /* 0x0000001112127210 */ /* 0x000fca0007ffe0ff */
[----:B------:R-:W-:-:S05]  /*1810*/  IMAD.IADD R19, R19, 0x1, R18 ;  /* 0x0000000113137824 */ /* 0x000fca00078e0212 */
[----:B------:R1:W-:Y:S01]  /*1820*/  STL.128 [R1+0x4f0], R16 ;  /* 0x0004f01001007387 */ /* 0x0003e20000100c00 */
[----:B----4-:R-:W-:-:S03]  /*1830*/  IMAD.IADD R4, R4, 0x1, R19 ;  /* 0x0000000104047824 */ /* 0x010fc600078e0213 */
[----:B-1----:R-:W3:Y:S02]  /*1840*/  LDL.128 R16, [R1+0x140] ;  /* 0x0001400001107983 */ /* 0x002ee40000100c00 */
[----:B------:R-:W-:-:S05]  /*1850*/  IADD3 R5, PT, PT, R4, R5, RZ ;  /* 0x0000000504057210 */ /* 0x000fca0007ffe0ff */
[----:B------:R-:W-:-:S04]  /*1860*/  IMAD.IADD R6, R5, 0x1, R6 ;  /* 0x0000000105067824 */ /* 0x000fc800078e0206 */
[----:B------:R-:W-:-:S05]  /*1870*/  IMAD.IADD R7, R6, 0x1, R7 ;  /* 0x0000000106077824 */ /* 0x000fca00078e0207 */
[----:B------:R1:W-:Y:S01]  /*1880*/  STL.128 [R1+0x500], R4 ;  /* 0x0005000401007387 */ /* 0x0003e20000100c00 */
[----:B-----5:R-:W-:-:S03]  /*1890*/  IADD3 R8, PT, PT, R7, R8, RZ ;  /* 0x0000000807087210 */ /* 0x020fc60007ffe0ff */
[----:B-1----:R-:W4:Y:S02]  /*18a0*/  LDL.128 R4, [R1+0x150] ;  /* 0x0001500001047983 */ /* 0x002f240000100c00 */
[----:B------:R-:W-:-:S04]  /*18b0*/  IMAD.IADD R9, R9, 0x1, R8 ;  /* 0x0000000109097824 */ /* 0x000fc800078e0208 */
[----:B------:R-:W-:-:S05]  /*18c0*/  IMAD.IADD R10, R10, 0x1, R9 ;  /* 0x000000010a0a7824 */ /* 0x000fca00078e0209 */
[----:B------:R-:W-:-:S05]  /*18d0*/  IADD3 R11, PT, PT, R11, R10, RZ ;  /* 0x0000000a0b0b7210 */ /* 0x000fca0007ffe0ff */
[----:B------:R1:W-:Y:S01]  /*18e0*/  STL.128 [R1+0x510], R8 ;  /* 0x0005100801007387 */ /* 0x0003e20000100c00 */
[----:B------:R-:W-:-:S04]  /*18f0*/  IMAD.IADD R24, R12, 0x1, R11 ;  /* 0x000000010c187824 */ /* 0x000fc800078e020b */
[----:B------:R-:W-:Y:S01]  /*1900*/  IMAD.IADD R25, R24, 0x1, R13 ;  /* 0x0000000118197824 */ /* 0x000fe200078e020d */
[----:B-1----:R-:W5:Y:S04]  /*1910*/  LDL.128 R8, [R1+0x160] ;  /* 0x0001600001087983 */ /* 0x002f680000100c00 */
[----:B------:R-:W-:-:S05]  /*1920*/  IADD3 R26, PT, PT, R25, R14, RZ ;  /* 0x0000000e191a7210 */ /* 0x000fca0007ffe0ff */
        /* <DEDUP_REMOVED lines=8> */
[----:B--2---:R-:W-:-:S05]  /*19b0*/  IMAD.IADD R20, R27, 0x1, R20 ;  /* 0x000000011b147824 */ /* 0x004fca00078e0214 */
[----:B------:R-:W-:-:S05]  /*19c0*/  IADD3 R21, PT, PT, R21, R20, RZ ;  /* 0x0000001415157210 */ /* 0x000fca0007ffe0ff */
[----:B------:R-:W-:-:S04]  /*19d0*/  IMAD.IADD R22, R22, 0x1, R21 ;  /* 0x0000000116167824 */ /* 0x000fc800078e0215 */
[----:B------:R-:W-:-:S05]  /*19e0*/  IMAD.IADD R23, R23, 0x1, R22 ;  /* 0x0000000117177824 */ /* 0x000fca00078e0216 */
[----:B------:R1:W-:Y:S01]  /*19f0*/  STL.128 [R1+0x530], R20 ;  /* 0x0005301401007387 */ /* 0x0003e20000100c00 */
[----:B---3--:R-:W-:-:S03]  /*1a00*/  IADD3 R16, PT, PT, R16, R23, RZ ;  /* 0x0000001710107210 */ /* 0x008fc60007ffe0ff */
[----:B-1----:R-:W2:Y:S02]  /*1a10*/  LDL.128 R20, [R1+0x180] ;  /* 0x0001800001147983 */ /* 0x002ea40000100c00 */
[----:B------:R-:W-:-:S04]  /*1a20*/  IMAD.IADD R17, R16, 0x1, R17 ;  /* 0x0000000110117824 */ /* 0x000fc800078e0211 */
[----:B------:R-:W-:-:S05]  /*1a30*/  IMAD.IADD R18, R17, 0x1, R18 ;  /* 0x0000000111127824 */ /* 0x000fca00078e0212 */
[----:B------:R-:W-:-:S05]  /*1a40*/  IADD3 R19, PT, PT, R18, R19, RZ ;  /* 0x0000001312137210 */ /* 0x000fca0007ffe0ff */
[----:B------:R1:W-:Y:S01]  /*1a50*/  STL.128 [R1+0x540], R16 ;  /* 0x0005401001007387 */ /* 0x0003e20000100c00 */
[----:B----4-:R-:W-:-:S03]  /*1a60*/  IMAD.IADD R4, R19, 0x1, R4 ;  /* 0x0000000113047824 */ /* 0x010fc600078e0204 */
[----:B-1----:R-:W3:Y:S01]  /*1a70*/  LDL.128 R16, [R1+0x190] ;  /* 0x0001900001107983 */ /* 0x002ee20000100c00 */
[----:B------:R-:W-:-:S05]  /*1a80*/  IMAD.IADD R5, R5, 0x1, R4 ;  /* 0x0000000105057824 */ /* 0x000fca00078e0204 */
[----:B------:R-:W-:-:S05]  /*1a90*/  IADD3 R6, PT, PT, R6, R5, RZ ;  /* 0x0000000506067210 */ /* 0x000fca0007ffe0ff */
[----:B------:R-:W-:-:S05]  /*1aa0*/  IMAD.IADD R7, R7, 0x1, R6 ;  /* 0x0000000107077824 */ /* 0x000fca00078e0206 */
[----:B------:R1:W-:Y:S01]  /*1ab0*/  STL.128 [R1+0x550], R4 ;  /* 0x0005500401007387 */ /* 0x0003e20000100c00 */
[----:B-----5:R-:W-:-:S03]  /*1ac0*/  IMAD.IADD R8, R8, 0x1, R7 ;  /* 0x0000000108087824 */ /* 0x020fc600078e0207 */
[----:B-1----:R-:W4:Y:S02]  /*1ad0*/  LDL.128 R4, [R1+0x1a0] ;  /* 0x0001a00001047983 */ /* 0x002f240000100c00 */
[----:B------:R-:W-:-:S05]  /*1ae0*/  IADD3 R9, PT, PT, R8, R9, RZ ;  /* 0x0000000908097210 */ /* 0x000fca0007ffe0ff */
[----:B------:R-:W-:-:S04]  /*1af0*/  IMAD.IADD R10, R9, 0x1, R10 ;  /* 0x00000001090a7824 */ /* 0x000fc800078e020a */
[----:B------:R-:W-:-:S05]  /*1b00*/  IMAD.IADD R11, R10, 0x1, R11 ;  /* 0x000000010a0b7824 */ /* 0x000fca00078e020b */
[----:B------:R1:W-:Y:S01]  /*1b10*/  STL.128 [R1+0x560], R8 ;  /* 0x0005600801007387 */ /* 0x0003e20000100c00 */
[----:B------:R-:W-:-:S05]  /*1b20*/  IADD3 R24, PT, PT, R11, R12, RZ ;  /* 0x0000000c0b187210 */ /* 0x000fca0007ffe0ff */
        /* <DEDUP_REMOVED lines=28> */
[----:B-----5:R-:W-:-:S03]  /*1cf0*/  IMAD.IADD R8, R7, 0x1, R8 ;  /* 0x0000000107087824 */ /* 0x020fc600078e0208 */
[----:B-1----:R-:W4:Y:S01]  /*1d00*/  LDL.128 R4, [R1+0x1f0] ;  /* 0x0001f00001047983 */ /* 0x002f220000100c00 */
[----:B------:R-:W-:-:S05]  /*1d10*/  IMAD.IADD R9, R9, 0x1, R8 ;  /* 0x0000000109097824 */ /* 0x000fca00078e0208 */
        /* <DEDUP_REMOVED lines=103> */
[----:B-1----:R-:W4:Y:S02]  /*2390*/  LDL.128 R4, [R1+0x2e0] ;  /* 0x0002e00001047983 */ /* 0x002f240000100c00 */
[----:B------:R-:W-:-:S05]  /*23a0*/  IADD3 R9, PT, PT, R8, R9, RZ ;  /* 0x0000000908097210 */ /* 0x000fca0007ffe0ff */
[----:B------:R-:W-:-:S05]  /*23b0*/  IMAD.IADD R10, R9, 0x1, R10 ;  /* 0x00000001090a7824 */ /* 0x000fca00078e020a */
[----:B------:R-:W-:-:S05]  /*23c0*/  IADD3 R11, PT, PT, R10, R11, RZ ;  /* 0x0000000b0a0b7210 */ /* 0x000fca0007ffe0ff */
[----:B------:R1:W-:Y:S01]  /*23d0*/  STL.128 [R1+0x6a0], R8 ;  /* 0x0006a00801007387 */ /* 0x0003e20000100c00 */
[----:B------:R-:W-:-:S05]  /*23e0*/  IMAD.IADD R24, R11, 0x1, R12 ;  /* 0x000000010b187824 */ /* 0x000fca00078e020c */
[----:B------:R-:W-:Y:S01]  /*23f0*/  IADD3 R25, PT, PT, R13, R24, RZ ;  /* 0x000000180d197210 */ /* 0x000fe20007ffe0ff */
[----:B-1----:R-:W5:Y:S04]  /*2400*/  LDL.128 R8, [R1+0x2f0] ;  /* 0x0002f00001087983 */ /* 0x002f680000100c00 */
        /* <DEDUP_REMOVED lines=11> */
[----:B------:R-:W-:-:S05]  /*24c0*/  IMAD.IADD R22, R21, 0x1, R22 ;  /* 0x0000000115167824 */ /* 0x000fca00078e0216 */
[----:B------:R-:W-:-:S05]  /*24d0*/  IADD3 R23, PT, PT, R22, R23, RZ ;  /* 0x0000001716177210 */ /* 0x000fca0007ffe0ff */
[----:B------:R1:W-:Y:S01]  /*24e0*/  STL.128 [R1+0x6c0], R20 ;  /* 0x0006c01401007387 */ /* 0x0003e20000100c00 */
[----:B---3--:R-:W-:-:S03]  /*24f0*/  IMAD.IADD R16, R23, 0x1, R16 ;  /* 0x0000000117107824 */ /* 0x008fc600078e0210 */
[----:B-1----:R-:W2:Y:S02]  /*2500*/  LDL.128 R20, [R1+0x310] ;  /* 0x0003100001147983 */ /* 0x002ea40000100c00 */
[----:B------:R-:W-:-:S05]  /*2510*/  IADD3 R17, PT, PT, R17, R16, RZ ;  /* 0x0000001011117210 */ /* 0x000fca0007ffe0ff */
[----:B------:R-:W-:-:S05]  /*2520*/  IMAD.IADD R18, R18, 0x1, R17 ;  /* 0x0000000112127824 */ /* 0x000fca00078e0211 */
[----:B------:R-:W-:-:S05]  /*2530*/  IADD3 R19, PT, PT, R19, R18, RZ ;  /* 0x0000001213137210 */ /* 0x000fca0007ffe0ff */
[----:B------:R1:W-:Y:S01]  /*2540*/  STL.128 [R1+0x6d0], R16 ;  /* 0x0006d01001007387 */ /* 0x0003e20000100c00 */
[----:B----4-:R-:W-:-:S03]  /*2550*/  IMAD.IADD R4, R4, 0x1, R19 ;  /* 0x0000000104047824 */ /* 0x010fc600078e0213 */
[----:B-1----:R-:W3:Y:S02]  /*2560*/  LDL.128 R16, [R1+0x320] ;  /* 0x0003200001107983 */ /* 0x002ee40000100c00 */
[----:B------:R-:W-:-:S05]  /*2570*/  IADD3 R5, PT, PT, R4, R5, RZ ;  /* 0x0000000504057210 */ /* 0x000fca0007ffe0ff */
        /* <DEDUP_REMOVED lines=43> */
[----:B------:R-:W-:Y:S01]  /*2830*/  IMAD.IADD R24, R11, 0x1, R12 ;  /* 0x000000010b187824 */ /* 0x000fe200078e020c */
[----:B------:R1:W-:Y:S04]  /*2840*/  STL.128 [R1+0x740], R8 ;  /* 0x0007400801007387 */ /* 0x0003e80000100c00 */
        /* <DEDUP_REMOVED lines=9> */
[----:B------:R-:W-:Y:S04]  /*28e0*/  STL.128 [R1+0x750], RZ ;  /* 0x000750ff01007387 */ /* 0x000fe80000100c00 */
[----:B------:R1:W-:Y:S01]  /*28f0*/  STL.128 [R1+0x750], R24 ;  /* 0x0007501801007387 */ /* 0x0003e20000100c00 */
[----:B--2---:R-:W-:-:S03]  /*2900*/  IMAD.IADD R20, R20, 0x1, R27 ;  /* 0x0000000114147824 */ /* 0x004fc600078e021b */
[----:B-1----:R-:W2:Y:S02]  /*2910*/  LDL.128 R24, [R1+0x3f0] ;  /* 0x0003f00001187983 */ /* 0x002ea40000100c00 */
[----:B------:R-:W-:-:S05]  /*2920*/  IADD3 R21, PT, PT, R20, R21, RZ ;  /* 0x0000001514157210 */ /* 0x000fca0007ffe0ff */
[----:B------:R-:W-:-:S05]  /*2930*/  IMAD.IADD R22, R21, 0x1, R22 ;  /* 0x0000000115167824 */ /* 0x000fca00078e0216 */
[----:B------:R-:W-:-:S05]  /*2940*/  IADD3 R23, PT, PT, R22, R23, RZ ;  /* 0x0000001716177210 */ /* 0x000fca0007ffe0ff */
[----:B------:R1:W-:Y:S01]  /*2950*/  STL.128 [R1+0x760], R20 ;  /* 0x0007601401007387 */ /* 0x0003e20000100c00 */
[----:B---3--:R-:W-:-:S03]  /*2960*/  IMAD.IADD R16, R23, 0x1, R16 ;  /* 0x0000000117107824 */ /* 0x008fc600078e0210 */
[----:B-1----:R-:W3:Y:S02]  /*2970*/  LDL.128 R20, [R1+0x3b0] ;  /* 0x0003b00001147983 */ /* 0x002ee40000100c00 */
[----:B------:R-:W-:-:S05]  /*2980*/  IADD3 R17, PT, PT, R17, R16, RZ ;  /* 0x0000001011117210 */ /* 0x000fca0007ffe0ff */
[----:B------:R-:W-:-:S05]  /*2990*/  IMAD.IADD R18, R18, 0x1, R17 ;  /* 0x0000000112127824 */ /* 0x000fca00078e0211 */
[----:B------:R-:W-:-:S05]  /*29a0*/  IADD3 R19, PT, PT, R19, R18, RZ ;  /* 0x0000001213137210 */ /* 0x000fca0007ffe0ff */
[----:B------:R1:W-:Y:S01]  /*29b0*/  STL.128 [R1+0x770], R16 ;  /* 0x0007701001007387 */ /* 0x0003e20000100c00 */
[----:B----4-:R-:W-:-:S03]  /*29c0*/  IMAD.IADD R4, R4, 0x1, R19 ;  /* 0x0000000104047824 */ /* 0x010fc600078e0213 */
[----:B-1----:R-:W4:Y:S02]  /*29d0*/  LDL.128 R16, [R1+0x3c0] ;  /* 0x0003c00001107983 */ /* 0x002f240000100c00 */
[----:B------:R-:W-:-:S05]  /*29e0*/  IADD3 R5, PT, PT, R4, R5, RZ ;  /* 0x0000000504057210 */ /* 0x000fca0007ffe0ff */
[----:B------:R-:W-:-:S05]  /*29f0*/  IMAD.IADD R6, R5, 0x1, R6 ;  /* 0x0000000105067824 */ /* 0x000fca00078e0206 */
[----:B------:R-:W-:-:S05]  /*2a00*/  IADD3 R7, PT, PT, R6, R7, RZ ;  /* 0x0000000706077210 */ /* 0x000fca0007ffe0ff */
[----:B------:R1:W-:Y:S01]  /*2a10*/  STL.128 [R1+0x780], R4 ;  /* 0x0007800401007387 */ /* 0x0003e20000100c00 */
[----:B-----5:R-:W-:-:S03]  /*2a20*/  IMAD.IADD R8, R7, 0x1, R8 ;  /* 0x0000000107087824 */ /* 0x020fc600078e0208 */
[----:B-1----:R-:W5:Y:S02]  /*2a30*/  LDL.128 R4, [R1+0x3d0] ;  /* 0x0003d00001047983 */ /* 0x002f640000100c00 */
[----:B------:R-:W-:-:S05]  /*2a40*/  IADD3 R9, PT, PT, R9, R8, RZ ;  /* 0x0000000809097210 */ /* 0x000fca0007ffe0ff */
[----:B------:R-:W-:-:S05]  /*2a50*/  IMAD.IADD R10, R10, 0x1, R9 ;  /* 0x000000010a0a7824 */ /* 0x000fca00078e0209 */
[----:B------:R-:W-:-:S05]  /*2a60*/  IADD3 R11, PT, PT, R11, R10, RZ ;  /* 0x0000000a0b0b7210 */ /* 0x000fca0007ffe0ff */
[----:B------:R-:W-:Y:S01]  /*2a70*/  IMAD.IADD R12, R12, 0x1, R11 ;  /* 0x000000010c0c7824 */ /* 0x000fe200078e020b */
[----:B------:R1:W-:Y:S04]  /*2a80*/  STL.128 [R1+0x790], R8 ;  /* 0x0007900801007387 */ /* 0x0003e80000100c00 */
[----:B-1----:R-:W2:Y:S01]  /*2a90*/  LDL.128 R8, [R1+0x3e0] ;  /* 0x0003e00001087983 */ /* 0x002ea20000100c00 */
[----:B------:R-:W-:-:S05]  /*2aa0*/  IADD3 R13, PT, PT, R12, R13, RZ ;  /* 0x0000000d0c0d7210 */ /* 0x000fca0007ffe0ff */
[----:B------:R-:W-:-:S05]  /*2ab0*/  IMAD.IADD R14, R13, 0x1, R14 ;  /* 0x000000010d0e7824 */ /* 0x000fca00078e020e */
[----:B------:R-:W-:Y:S02]  /*2ac0*/  IADD3 R15, PT, PT, R14, R15, RZ ;  /* 0x0000000f0e0f7210 */ /* 0x000fe40007ffe0ff */
[----:B------:R-:W-:Y:S01]  /*2ad0*/  IABS R28, R2 ;  /* 0x00000002001c7213 */ /* 0x000fe20000000000 */
[----:B------:R-:W-:Y:S04]  /*2ae0*/  STL.128 [R1+0x7a0], RZ ;  /* 0x0007a0ff01007387 */ /* 0x000fe80000100c00 */
[----:B------:R1:W-:Y:S02]  /*2af0*/  STL.128 [R1+0x7a0], R12 ;  /* 0x0007a00c01007387 */ /* 0x0003e40000100c00 */
[----:B-1----:R-:W1:Y:S08]  /*2b00*/  I2F.RP R14, R28 ;  /* 0x0000001c000e7306 */ /* 0x002e700000209400 */
[----:B-1----:R-:W1:Y:S01]  /*2b10*/  MUFU.RCP R12, R14 ;  /* 0x0000000e000c7308 */ /* 0x002e620000001000 */
[----:B------:R-:W-:Y:S04]  /*2b20*/  STL.128 [R1+0x7c0], RZ ;  /* 0x0007c0ff01007387 */ /* 0x000fe80000100c00 */
[----:B------:R-:W-:Y:S04]  /*2b30*/  STL.128 [R1+0x7d0], RZ ;  /* 0x0007d0ff01007387 */ /* 0x000fe80000100c00 */
[----:B------:R-:W-:Y:S01]  /*2b40*/  STL.128 [R1+0x7e0], RZ ;  /* 0x0007e0ff01007387 */ /* 0x000fe20000100c00 */
[----:B-1----:R-:W-:-:S03]  /*2b50*/  IADD3 R12, PT, PT, R12, 0xffffffe, RZ ;  /* 0x0ffffffe0c0c7810 */ /* 0x002fc60007ffe0ff */
[----:B------:R-:W-:Y:S01]  /*2b60*/  STL.128 [R1+0x7f0], RZ ;  /* 0x0007f0ff01007387 */ /* 0x000fe20000100c00 */
[----:B------:R1:W0:Y:S03]  /*2b70*/  F2I.FTZ.U32.TRUNC.NTZ R13, R12 ;  /* 0x0000000c000d7305 */ /* 0x000226000021f000 */
[----:B------:R-:W-:Y:S01]  /*2b80*/  STL.128 [R1+0x7b0], RZ ;  /* 0x0007b0ff01007387 */ /* 0x000fe20000100c00 */
[----:B------:R-:W-:Y:S01]  /*2b90*/  UMOV UR4, URZ ;  /* 0x000000ff00047c82 */ /* 0x000fe20008000000 */
[----:B-1----:R-:W-:Y:S02]  /*2ba0*/  IMAD.MOV.U32 R12, RZ, RZ, RZ ;  /* 0x000000ffff0c7224 */ /* 0x002fe400078e00ff */
[----:B---3--:R-:W-:-:S05]  /*2bb0*/  IMAD.IADD R20, R15, 0x1, R20 ;  /* 0x000000010f147824 */ /* 0x008fca00078e0214 */
[----:B------:R-:W-:-:S05]  /*2bc0*/  IADD3 R21, PT, PT, R21, R20, RZ ;  /* 0x0000001415157210 */ /* 0x000fca0007ffe0ff */
[----:B------:R-:W-:-:S05]  /*2bd0*/  IMAD.IADD R22, R22, 0x1, R21 ;  /* 0x0000000116167824 */ /* 0x000fca00078e0215 */
[----:B------:R-:W-:-:S05]  /*2be0*/  IADD3 R23, PT, PT, R23, R22, RZ ;  /* 0x0000001617177210 */ /* 0x000fca0007ffe0ff */
[----:B----4-:R-:W-:-:S05]  /*2bf0*/  IMAD.IADD R16, R16, 0x1, R23 ;  /* 0x0000000110107824 */ /* 0x010fca00078e0217 */
[----:B------:R-:W-:-:S05]  /*2c00*/  IADD3 R17, PT, PT, R16, R17, RZ ;  /* 0x0000001110117210 */ /* 0x000fca0007ffe0ff */
[----:B------:R-:W-:-:S05]  /*2c10*/  IMAD.IADD R18, R17, 0x1, R18 ;  /* 0x0000000111127824 */ /* 0x000fca00078e0212 */
[----:B------:R-:W-:-:S05]  /*2c20*/  IADD3 R19, PT, PT, R18, R19, RZ ;  /* 0x0000001312137210 */ /* 0x000fca0007ffe0ff */
[----:B-----5:R-:W-:-:S05]  /*2c30*/  IMAD.IADD R4, R19, 0x1, R4 ;  /* 0x0000000113047824 */ /* 0x020fca00078e0204 */
[----:B------:R-:W-:-:S05]  /*2c40*/  IADD3 R5, PT, PT, R5, R4, RZ ;  /* 0x0000000405057210 */ /* 0x000fca0007ffe0ff */
[----:B------:R-:W-:-:S05]  /*2c50*/  IMAD.IADD R6, R6, 0x1, R5 ;  /* 0x0000000106067824 */ /* 0x000fca00078e0205 */
[----:B------:R-:W-:-:S05]  /*2c60*/  IADD3 R7, PT, PT, R7, R6, RZ ;  /* 0x0000000607077210 */ /* 0x000fca0007ffe0ff */
[----:B--2---:R-:W-:-:S05]  /*2c70*/  IMAD.IADD R8, R8, 0x1, R7 ;  /* 0x0000000108087824 */ /* 0x004fca00078e0207 */
[----:B------:R-:W-:-:S05]  /*2c80*/  IADD3 R9, PT, PT, R8, R9, RZ ;  /* 0x0000000908097210 */ /* 0x000fca0007ffe0ff */
[----:B------:R-:W-:-:S05]  /*2c90*/  IMAD.IADD R10, R9, 0x1, R10 ;  /* 0x00000001090a7824 */ /* 0x000fca00078e020a */
[----:B------:R-:W-:-:S05]  /*2ca0*/  IADD3 R11, PT, PT, R10, R11, RZ ;  /* 0x0000000b0a0b7210 */ /* 0x000fca0007ffe0ff */
[----:B------:R-:W-:-:S04]  /*2cb0*/  IMAD.IADD R24, R11, 0x1, R24 ;  /* 0x000000010b187824 */ /* 0x000fc800078e0218 */
[----:B------:R-:W-:-:S05]  /*2cc0*/  IMAD.IADD R25, R25, 0x1, R24 ;  /* 0x0000000119197824 */ /* 0x000fca00078e0218 */
[----:B------:R-:W-:-:S05]  /*2cd0*/  IADD3 R26, PT, PT, R26, R25, RZ ;  /* 0x000000191a1a7210 */ /* 0x000fca0007ffe0ff */
[----:B------:R-:W-:Y:S01]  /*2ce0*/  IMAD.IADD R27, R27, 0x1, R26 ;  /* 0x000000011b1b7824 */ /* 0x000fe200078e021a */
[----:B------:R-:W-:Y:S04]  /*2cf0*/  STL.128 [R1+0x7c0], R16 ;  /* 0x0007c01001007387 */ /* 0x000fe80000100c00 */
[----:B------:R-:W-:Y:S04]  /*2d00*/  STL.128 [R1+0x7d0], R4 ;  /* 0x0007d00401007387 */ /* 0x000fe80000100c00 */
[----:B------:R-:W-:Y:S04]  /*2d10*/  STL.128 [R1+0x7e0], R8 ;  /* 0x0007e00801007387 */ /* 0x000fe80000100c00 */
[----:B------:R-:W-:Y:S04]  /*2d20*/  STL.128 [R1+0x7f0], R24 ;  /* 0x0007f01801007387 */ /* 0x000fe80000100c00 */
[----:B------:R0:W-:Y:S02]  /*2d30*/  STL.128 [R1+0x7b0], R20 ;  /* 0x0007b01401007387 */ /* 0x0001e40000100c00 */
[----:B0-----:R-:W-:-:S05]  /*2d40*/  IADD3 R21, PT, PT, RZ, -R13, RZ ;  /* 0x8000000dff157210 */ /* 0x001fca0007ffe0ff */
[----:B------:R-:W-:Y:S01]  /*2d50*/  IMAD R21, R21, R28, RZ ;  /* 0x0000001c15157224 */ /* 0x000fe200078e02ff */
[----:B------:R-:W-:-:S03]  /*2d60*/  IADD3 R20, PT, PT, R1, 0x420, RZ ;  /* 0x0000042001147810 */ /* 0x000fc60007ffe0ff */
[----:B------:R-:W-:-:S07]  /*2d70*/  IMAD.HI.U32 R21, R13, R21, R12 ;  /* 0x000000150d157227 */ /* 0x000fce00078e000c */
.L_x_27:
[----:B------:R-:W2:Y:S04]  /*2d80*/  LDL.128 R4, [R20+-0x20] ;  /* 0xffffe00014047983 */ /* 0x000ea80000100c00 */
[----:B------:R-:W3:Y:S04]  /*2d90*/  LDL.128 R8, [R20+-0x10] ;  /* 0xfffff00014087983 */ /* 0x000ee80000100c00 */
[----:B------:R-:W4:Y:S01]  /*2da0*/  LDL.128 R12, [R20] ;  /* 0x00000000140c7983 */ /* 0x000f220000100c00 */
[----:B------:R-:W-:-:S04]  /*2db0*/  IABS R22, R2 ;  /* 0x0000000200167213 */ /* 0x000fc80000000000 */
[----:B------:R-:W0:Y:S08]  /*2dc0*/  I2F.RP R18, R22 ;  /* 0x0000001600127306 */ /* 0x000e300000209400 */
[----:B0-----:R-:W0:Y:S02]  /*2dd0*/  MUFU.RCP R18, R18 ;  /* 0x0000001200127308 */ /* 0x001e240000001000 */
[----:B0-----:R-:W-:-:S06]  /*2de0*/  IADD3 R17, PT, PT, R18, 0xffffffe, RZ ;  /* 0x0ffffffe12117810 */ /* 0x001fcc0007ffe0ff */
[----:B------:R-:W0:Y:S01]  /*2df0*/  F2I.FTZ.U32.TRUNC.NTZ R17, R17 ;  /* 0x0000001100117305 */ /* 0x000e22000021f000 */
[----:B--2---:R-:W-:Y:S01]  /*2e00*/  IMAD R25, R4, 0xff, RZ ;  /* 0x000000ff04197824 */ /* 0x004fe200078e02ff */
[----:B------:R-:W-:Y:S01]  /*2e10*/  IABS R4, R2 ;  /* 0x0000000200047213 */ /* 0x000fe20000000000 */
[----:B------:R-:W-:-:S03]  /*2e20*/  IMAD R5, R5, 0xff, RZ ;  /* 0x000000ff05057824 */ /* 0x000fc600078e02ff */
[----:B------:R-:W-:Y:S01]  /*2e30*/  IABS R16, R25 ;  /* 0x0000001900107213 */ /* 0x000fe20000000000 */
[----:B------:R-:W-:Y:S01]  /*2e40*/  IMAD.MOV R4, RZ, RZ, -R4 ;  /* 0x000000ffff047224 */ /* 0x000fe200078e0a04 */
[----:B------:R-:W-:-:S03]  /*2e50*/  LOP3.LUT R25, R25, R2, RZ, 0x3c, !PT ;  /* 0x0000000219197212 */ /* 0x000fc600078e3cff */
[----:B------:R-:W-:Y:S01]  /*2e60*/  IMAD.HI.U32 R23, R21, R16, RZ ;  /* 0x0000001015177227 */ /* 0x000fe200078e00ff */
[----:B------:R-:W-:-:S03]  /*2e70*/  ISETP.GE.AND P2, PT, R25, RZ, PT ;  /* 0x000000ff1900720c */ /* 0x000fc60003f46270 */
[----:B------:R-:W-:Y:S02]  /*2e80*/  IMAD R19, R23, R4, R16 ;  /* 0x0000000417137224 */ /* 0x000fe400078e0210 */
[----:B0-----:R-:W-:Y:S02]  /*2e90*/  IMAD.MOV R21, RZ, RZ, -R17 ;  /* 0x000000ffff157224 */ /* 0x001fe400078e0a11 */
[----:B------:R-:W-:Y:S01]  /*2ea0*/  IMAD.MOV.U32 R16, RZ, RZ, RZ ;  /* 0x000000ffff107224 */ /* 0x000fe200078e00ff */
[----:B------:R-:W-:Y:S01]  /*2eb0*/  ISETP.GT.U32.AND P0, PT, R28, R19, PT ;  /* 0x000000131c00720c */ /* 0x000fe20003f04070 */
[----:B------:R-:W-:-:S04]  /*2ec0*/  IMAD R21, R21, R22, RZ ;  /* 0x0000001615157224 */ /* 0x000fc800078e02ff */
[----:B------:R-:W-:-:S08]  /*2ed0*/  IMAD.HI.U32 R21, R17, R21, R16 ;  /* 0x0000001511157227 */ /* 0x000fd000078e0010 */
[----:B------:R-:W-:Y:S01]  /*2ee0*/  @!P0 IADD3 R19, PT, PT, R19, -R22, RZ ;  /* 0x8000001613138210 */ /* 0x000fe20007ffe0ff */
[----:B------:R-:W-:-:S03]  /*2ef0*/  @!P0 VIADD R23, R23, 0x1 ;  /* 0x0000000117178836 */ /* 0x000fc60000000000 */
[----:B------:R-:W-:Y:S01]  /*2f00*/  ISETP.GE.U32.AND P1, PT, R19, R28, PT ;  /* 0x0000001c1300720c */ /* 0x000fe20003f26070 */
[----:B------:R-:W-:Y:S01]  /*2f10*/  IMAD R19, R6, 0xff, RZ ;  /* 0x000000ff06137824 */ /* 0x000fe200078e02ff */
[----:B------:R-:W-:Y:S01]  /*2f20*/  IABS R6, R5 ;  /* 0x0000000500067213 */ /* 0x000fe20000000000 */
[----:B------:R-:W-:-:S03]  /*2f30*/  IMAD.MOV.U32 R28, RZ, RZ, R22 ;  /* 0x000000ffff1c7224 */ /* 0x000fc600078e0016 */
[----:B------:R-:W-:Y:S02]  /*2f40*/  MOV R16, R6 ;  /* 0x0000000600107202 */ /* 0x000fe40000000f00 */
[----:B------:R-:W-:Y:S02]  /*2f50*/  IABS R29, R19 ;  /* 0x00000013001d7213 */ /* 0x000fe40000000000 */
[----:B------:R-:W-:Y:S01]  /*2f60*/  LOP3.LUT R6, R5, R2, RZ, 0x3c, !PT ;  /* 0x0000000205067212 */ /* 0x000fe200078e3cff */
[----:B------:R-:W-:Y:S01]  /*2f70*/  IMAD.HI.U32 R5, R21, R16, RZ ;  /* 0x0000001015057227 */ /* 0x000fe200078e00ff */
[----:B------:R-:W-:Y:S02]  /*2f80*/  LOP3.LUT R19, R19, R2, RZ, 0x3c, !PT ;  /* 0x0000000213137212 */ /* 0x000fe400078e3cff */
[----:B------:R-:W-:Y:S01]  /*2f90*/  @P1 IADD3 R23, PT, PT, R23, 0x1, RZ ;  /* 0x0000000117171810 */ /* 0x000fe20007ffe0ff */
[----:B------:R-:W-:Y:S01]  /*2fa0*/  IMAD R25, R5, R4, R16 ;  /* 0x0000000405197224 */ /* 0x000fe200078e0210 */
[----:B------:R-:W-:-:S02]  /*2fb0*/  ISETP.GE.AND P1, PT, R19, RZ, PT ;  /* 0x000000ff1300720c */ /* 0x000fc40003f26270 */
[----:B------:R-:W2:Y:S01]  /*2fc0*/  LDL.128 R16, [R20+0x10] ;  /* 0x0000100014107983 */ /* 0x000ea20000100c00 */
[----:B------:R-:W-:Y:S01]  /*2fd0*/  IMAD R27, R7, 0xff, RZ ;  /* 0x000000ff071b7824 */ /* 0x000fe200078e02ff */
[----:B------:R-:W-:Y:S02]  /*2fe0*/  ISETP.GT.U32.AND P6, PT, R28, R25, PT ;  /* 0x000000191c00720c */ /* 0x000fe40003fc4070 */
[----:B------:R-:W-:Y:S01]  /*2ff0*/  ISETP.GE.AND P0, PT, R6, RZ, PT ;  /* 0x000000ff0600720c */ /* 0x000fe20003f06270 */
[----:B------:R-:W-:Y:S01]  /*3000*/  IMAD.HI.U32 R6, R21, R29, RZ ;  /* 0x0000001d15067227 */ /* 0x000fe200078e00ff */
[----:B------:R-:W-:Y:S02]  /*3010*/  IABS R24, R27 ;  /* 0x0000001b00187213 */ /* 0x000fe40000000000 */
[----:B------:R-:W-:Y:S01]  /*3020*/  @!P2 IADD3 R23, PT, PT, -R23, RZ, RZ ;  /* 0x000000ff1717a210 */ /* 0x000fe20007ffe1ff */
[----:B------:R-:W-:Y:S02]  /*3030*/  IMAD R29, R6, R4, R29 ;  /* 0x00000004061d7224 */ /* 0x000fe400078e021d */
[----:B------:R-:W-:-:S04]  /*3040*/  IMAD.HI.U32 R7, R21, R24, RZ ;  /* 0x0000001815077227 */ /* 0x000fc800078e00ff */
[----:B------:R-:W-:-:S05]  /*3050*/  @!P6 IMAD.IADD R25, R25, 0x1, -R22 ;  /* 0x000000011919e824 */ /* 0x000fca00078e0a16 */
[----:B------:R-:W-:Y:S01]  /*3060*/  ISETP.GE.U32.AND P3, PT, R25, R28, PT ;  /* 0x0000001c1900720c */ /* 0x000fe20003f66070 */
[----:B------:R-:W-:-:S05]  /*3070*/  IMAD R25, R7, R4, R24 ;  /* 0x0000000407197224 */ /* 0x000fca00078e0218 */
[C---:B------:R-:W-:Y:S01]  /*3080*/  ISETP.GT.U32.AND P5, PT, R28.reuse, R25, PT ;  /* 0x000000191c00720c */ /* 0x040fe20003fa4070 */
[----:B------:R-:W-:Y:S01]  /*3090*/  @!P6 VIADD R5, R5, 0x1 ;  /* 0x000000010505e836 */ /* 0x000fe20000000000 */
[----:B------:R-:W-:Y:S02]  /*30a0*/  ISETP.GT.U32.AND P2, PT, R28, R29, PT ;  /* 0x0000001d1c00720c */ /* 0x000fe40003f44070 */
[----:B------:R-:W-:-:S03]  /*30b0*/  LOP3.LUT R27, R27, R2, RZ, 0x3c, !PT ;  /* 0x000000021b1b7212 */ /* 0x000fc600078e3cff */
[----:B------:R-:W-:-:S06]  /*30c0*/  @P3 VIADD R5, R5, 0x1 ;  /* 0x0000000105053836 */ /* 0x000fcc0000000000 */
[----:B------:R-:W-:-:S04]  /*30d0*/  @!P5 IADD3 R25, PT, PT, R25, -R22, RZ ;  /* 0x800000161919d210 */ /* 0x000fc80007ffe0ff */
[----:B------:R-:W-:Y:S01]  /*30e0*/  ISETP.GE.U32.AND P3, PT, R25, R28, PT ;  /* 0x0000001c1900720c */ /* 0x000fe20003f66070 */
[----:B---3--:R-:W-:Y:S01]  /*30f0*/  IMAD R25, R8, 0xff, RZ ;  /* 0x000000ff08197824 */ /* 0x008fe200078e02ff */
[----:B------:R-:W-:Y:S02]  /*3100*/  ISETP.GE.AND P6, PT, R27, RZ, PT ;  /* 0x000000ff1b00720c */ /* 0x000fe40003fc6270 */
[----:B------:R-:W-:Y:S01]  /*3110*/  @!P2 IADD3 R29, PT, PT, R29, -R22, RZ ;  /* 0x800000161d1da210 */ /* 0x000fe20007ffe0ff */
[----:B------:R-:W-:Y:S01]  /*3120*/  @!P5 VIADD R7, R7, 0x1 ;  /* 0x000000010707d836 */ /* 0x000fe20000000000 */
[----:B------:R-:W-:Y:S02]  /*3130*/  IABS R27, R25 ;  /* 0x00000019001b7213 */ /* 0x000fe40000000000 */
[----:B------:R-:W-:Y:S02]  /*3140*/  ISETP.GE.U32.AND P4, PT, R29, R28, PT ;  /* 0x0000001c1d00720c */ /* 0x000fe40003f86070 */
[----:B------:R-:W-:-:S03]  /*3150*/  LOP3.LUT R25, R25, R2, RZ, 0x3c, !PT ;  /* 0x0000000219197212 */ /* 0x000fc600078e3cff */
[----:B------:R-:W-:Y:S02]  /*3160*/  @P3 VIADD R7, R7, 0x1 ;  /* 0x0000000107073836 */ /* 0x000fe40000000000 */
[----:B------:R-:W-:Y:S01]  /*3170*/  IMAD.HI.U32 R8, R21, R27, RZ ;  /* 0x0000001b15087227 */ /* 0x000fe200078e00ff */
[----:B------:R-:W-:Y:S02]  /*3180*/  @!P2 IADD3 R6, PT, PT, R6, 0x1, RZ ;  /* 0x000000010606a810 */ /* 0x000fe40007ffe0ff */
[----:B------:R-:W-:Y:S02]  /*3190*/  @!P6 IADD3 R7, PT, PT, -R7, RZ, RZ ;  /* 0x000000ff0707e210 */ /* 0x000fe40007ffe1ff */
[----:B------:R-:W-:Y:S01]  /*31a0*/  ISETP.GE.AND P6, PT, R25, RZ, PT ;  /* 0x000000ff1900720c */ /* 0x000fe20003fc6270 */
[----:B------:R-:W-:Y:S02]  /*31b0*/  IMAD R25, R8, R4, R27 ;  /* 0x0000000408197224 */ /* 0x000fe400078e021b */
[----:B------:R-:W-:-:S02]  /*31c0*/  @P4 VIADD R6, R6, 0x1 ;  /* 0x0000000106064836 */ /* 0x000fc40000000000 */
[----:B------:R-:W-:Y:S01]  /*31d0*/  IMAD R9, R9, 0xff, RZ ;  /* 0x000000ff09097824 */ /* 0x000fe200078e02ff */
[----:B------:R-:W-:Y:S01]  /*31e0*/  ISETP.GT.U32.AND P4, PT, R28, R25, PT ;  /* 0x000000191c00720c */ /* 0x000fe20003f84070 */
[----:B------:R-:W-:-:S03]  /*31f0*/  IMAD R27, R10, 0xff, RZ ;  /* 0x000000ff0a1b7824 */ /* 0x000fc600078e02ff */
[-C--:B------:R-:W-:Y:S02]  /*3200*/  LOP3.LUT R10, R9, R2.reuse, RZ, 0x3c, !PT ;  /* 0x00000002090a7212 */ /* 0x080fe400078e3cff */
[----:B------:R-:W-:Y:S02]  /*3210*/  @!P0 IADD3 R5, PT, PT, -R5, RZ, RZ ;  /* 0x000000ff05058210 */ /* 0x000fe40007ffe1ff */
[----:B------:R-:W-:Y:S02]  /*3220*/  ISETP.GE.AND P0, PT, R10, RZ, PT ;  /* 0x000000ff0a00720c */ /* 0x000fe40003f06270 */
[----:B------:R-:W-:Y:S02]  /*3230*/  IABS R10, R9 ;  /* 0x00000009000a7213 */ /* 0x000fe40000000000 */
[----:B------:R-:W-:Y:S01]  /*3240*/  LOP3.LUT R9, R27, R2, RZ, 0x3c, !PT ;  /* 0x000000021b097212 */ /* 0x000fe200078e3cff */
[----:B------:R-:W-:Y:S01]  /*3250*/  @!P4 IMAD.IADD R25, R25, 0x1, -R22 ;  /* 0x000000011919c824 */ /* 0x000fe200078e0a16 */
[----:B------:R-:W-:-:S02]  /*3260*/  @!P1 IADD3 R6, PT, PT, -R6, RZ, RZ ;  /* 0x000000ff06069210 */ /* 0x000fc40007ffe1ff */
[----:B------:R-:W-:Y:S01]  /*3270*/  ISETP.GE.AND P1, PT, R9, RZ, PT ;  /* 0x000000ff0900720c */ /* 0x000fe20003f26270 */
[----:B------:R-:W-:Y:S01]  /*3280*/  IMAD.HI.U32 R9, R21, R10, RZ ;  /* 0x0000000a15097227 */ /* 0x000fe200078e00ff */
[----:B------:R-:W-:-:S03]  /*3290*/  ISETP.GE.U32.AND P5, PT, R25, R28, PT ;  /* 0x0000001c1900720c */ /* 0x000fc60003fa6070 */
[----:B------:R-:W-:Y:S01]  /*32a0*/  IMAD R25, R9, R4, R10 ;  /* 0x0000000409197224 */ /* 0x000fe200078e020a */
[----:B------:R-:W-:-:S04]  /*32b0*/  IABS R27, R27 ;  /* 0x0000001b001b7213 */ /* 0x000fc80000000000 */
[----:B------:R-:W-:Y:S01]  /*32c0*/  ISETP.GT.U32.AND P2, PT, R28, R25, PT ;  /* 0x000000191c00720c */ /* 0x000fe20003f44070 */
[----:B------:R-:W-:-:S04]  /*32d0*/  IMAD.HI.U32 R10, R21, R27, RZ ;  /* 0x0000001b150a7227 */ /* 0x000fc800078e00ff */
[----:B------:R-:W-:Y:S02]  /*32e0*/  IMAD R27, R10, R4, R27 ;  /* 0x000000040a1b7224 */ /* 0x000fe400078e021b */
[----:B------:R-:W-:-:S03]  /*32f0*/  @!P4 VIADD R8, R8, 0x1 ;  /* 0x000000010808c836 */ /* 0x000fc60000000000 */
[----:B------:R-:W-:-:S03]  /*3300*/  ISETP.GT.U32.AND P3, PT, R28, R27, PT ;  /* 0x0000001b1c00720c */ /* 0x000fc60003f64070 */
[----:B------:R-:W-:-:S04]  /*3310*/  @!P2 IADD3 R25, PT, PT, R25, -R22, RZ ;  /* 0x800000161919a210 */ /* 0x000fc80007ffe0ff */
[----:B------:R-:W-:Y:S01]  /*3320*/  ISETP.GE.U32.AND P4, PT, R25, R28, PT ;  /* 0x0000001c1900720c */ /* 0x000fe20003f86070 */
[----:B------:R-:W-:-:S05]  /*3330*/  IMAD R25, R11, 0xff, RZ ;  /* 0x000000ff0b197824 */ /* 0x000fca00078e02ff */
[----:B------:R-:W-:Y:S02]  /*3340*/  IABS R24, R25 ;  /* 0x0000001900187213 */ /* 0x000fe40000000000 */
[----:B------:R-:W-:Y:S01]  /*3350*/  @!P3 IADD3 R27, PT, PT, R27, -R22, RZ ;  /* 0x800000161b1bb210 */ /* 0x000fe20007ffe0ff */
[----:B------:R-:W-:Y:S02]  /*3360*/  @P5 VIADD R8, R8, 0x1 ;  /* 0x0000000108085836 */ /* 0x000fe40000000000 */
[----:B------:R-:W-:Y:S01]  /*3370*/  IMAD.HI.U32 R11, R21, R24, RZ ;  /* 0x00000018150b7227 */ /* 0x000fe200078e00ff */
[----:B------:R-:W-:-:S03]  /*3380*/  ISETP.GE.U32.AND P5, PT, R27, R28, PT ;  /* 0x0000001c1b00720c */ /* 0x000fc60003fa6070 */
[----:B------:R-:W-:Y:S01]  /*3390*/  IMAD R27, R11, R4, R24 ;  /* 0x000000040b1b7224 */ /* 0x000fe200078e0218 */
[----:B------:R-:W-:-:S04]  /*33a0*/  @!P6 IADD3 R8, PT, PT, -R8, RZ, RZ ;  /* 0x000000ff0808e210 */ /* 0x000fc80007ffe1ff */
[----:B------:R-:W-:Y:S02]  /*33b0*/  ISETP.GT.U32.AND P6, PT, R28, R27, PT ;  /* 0x0000001b1c00720c */ /* 0x000fe40003fc4070 */
[----:B------:R-:W-:Y:S01]  /*33c0*/  LOP3.LUT R25, R25, R2, RZ, 0x3c, !PT ;  /* 0x0000000219197212 */ /* 0x000fe200078e3cff */
[----:B------:R-:W-:-:S03]  /*33d0*/  @!P2 VIADD R9, R9, 0x1 ;  /* 0x000000010909a836 */ /* 0x000fc60000000000 */
[----:B------:R-:W-:Y:S01]  /*33e0*/  ISETP.GE.AND P2, PT, R25, RZ, PT ;  /* 0x000000ff1900720c */ /* 0x000fe20003f46270 */
[----:B----4-:R-:W-:Y:S02]  /*33f0*/  IMAD R25, R12, 0xff, RZ ;  /* 0x000000ff0c197824 */ /* 0x010fe400078e02ff */
[----:B------:R-:W-:-:S04]  /*3400*/  @P4 VIADD R9, R9, 0x1 ;  /* 0x0000000109094836 */ /* 0x000fc80000000000 */
[----:B------:R-:W-:-:S04]  /*3410*/  @!P6 IADD3 R27, PT, PT, R27, -R22, RZ ;  /* 0x800000161b1be210 */ /* 0x000fc80007ffe0ff */
[----:B------:R-:W-:Y:S02]  /*3420*/  ISETP.GE.U32.AND P4, PT, R27, R28, PT ;  /* 0x0000001c1b00720c */ /* 0x000fe40003f86070 */
[----:B------:R-:W-:Y:S02]  /*3430*/  IABS R27, R25 ;  /* 0x00000019001b7213 */ /* 0x000fe40000000000 */
[----:B------:R-:W-:Y:S01]  /*3440*/  LOP3.LUT R25, R25, R2, RZ, 0x3c, !PT ;  /* 0x0000000219197212 */ /* 0x000fe200078e3cff */
[----:B------:R-:W-:Y:S02]  /*3450*/  @!P6 VIADD R11, R11, 0x1 ;  /* 0x000000010b0be836 */ /* 0x000fe40000000000 */
[----:B------:R-:W-:Y:S01]  /*3460*/  IMAD.HI.U32 R12, R21, R27, RZ ;  /* 0x0000001b150c7227 */ /* 0x000fe200078e00ff */
[----:B------:R-:W-:-:S03]  /*3470*/  ISETP.GE.AND P6, PT, R25, RZ, PT ;  /* 0x000000ff1900720c */ /* 0x000fc60003fc6270 */
[----:B------:R-:W-:Y:S02]  /*3480*/  IMAD R25, R12, R4, R27 ;  /* 0x000000040c197224 */ /* 0x000fe400078e021b */
[----:B------:R-:W-:Y:S02]  /*3490*/  @P4 VIADD R11, R11, 0x1 ;  /* 0x000000010b0b4836 */ /* 0x000fe40000000000 */
[----:B------:R-:W-:Y:S01]  /*34a0*/  IMAD R13, R13, 0xff, RZ ;  /* 0x000000ff0d0d7824 */ /* 0x000fe200078e02ff */
[----:B------:R-:W-:Y:S01]  /*34b0*/  ISETP.GT.U32.AND P4, PT, R28, R25, PT ;  /* 0x000000191c00720c */ /* 0x000fe20003f84070 */
[----:B------:R-:W-:Y:S01]  /*34c0*/  IMAD R27, R14, 0xff, RZ ;  /* 0x000000ff0e1b7824 */ /* 0x000fe200078e02ff */
[----:B------:R-:W-:Y:S02]  /*34d0*/  @!P3 IADD3 R10, PT, PT, R10, 0x1, RZ ;  /* 0x000000010a0ab810 */ /* 0x000fe40007ffe0ff */
[----:B------:R-:W-:Y:S02]  /*34e0*/  LOP3.LUT R14, R13, R2, RZ, 0x3c, !PT ;  /* 0x000000020d0e7212 */ /* 0x000fe400078e3cff */
[----:B------:R-:W-:Y:S01]  /*34f0*/  @!P0 IADD3 R9, PT, PT, -R9, RZ, RZ ;  /* 0x000000ff09098210 */ /* 0x000fe20007ffe1ff */
[----:B------:R-:W-:Y:S01]  /*3500*/  @P5 VIADD R10, R10, 0x1 ;  /* 0x000000010a0a5836 */ /* 0x000fe20000000000 */
[----:B------:R-:W-:-:S02]  /*3510*/  ISETP.GE.AND P0, PT, R14, RZ, PT ;  /* 0x000000ff0e00720c */ /* 0x000fc40003f06270 */
[----:B------:R-:W-:Y:S02]  /*3520*/  IABS R14, R13 ;  /* 0x0000000d000e7213 */ /* 0x000fe40000000000 */
[----:B------:R-:W-:Y:S01]  /*3530*/  LOP3.LUT R13, R27, R2, RZ, 0x3c, !PT ;  /* 0x000000021b0d7212 */ /* 0x000fe200078e3cff */
[----:B------:R-:W-:Y:S01]  /*3540*/  @!P4 IMAD.IADD R25, R25, 0x1, -R22 ;  /* 0x000000011919c824 */ /* 0x000fe200078e0a16 */
[----:B------:R-:W-:Y:S02]  /*3550*/  @!P1 IADD3 R10, PT, PT, -R10, RZ, RZ ;  /* 0x000000ff0a0a9210 */ /* 0x000fe40007ffe1ff */
[----:B------:R-:W-:Y:S01]  /*3560*/  ISETP.GE.AND P1, PT, R13, RZ, PT ;  /* 0x000000ff0d00720c */ /* 0x000fe20003f26270 */
[----:B------:R-:W-:Y:S01]  /*3570*/  IMAD.HI.U32 R13, R21, R14, RZ ;  /* 0x0000000e150d7227 */ /* 0x000fe200078e00ff */
[----:B------:R-:W-:-:S03]  /*3580*/  ISETP.GE.U32.AND P5, PT, R25, R28, PT ;  /* 0x0000001c1900720c */ /* 0x000fc60003fa6070 */
[----:B------:R-:W-:Y:S01]  /*3590*/  IMAD R25, R13, R4, R14 ;  /* 0x000000040d197224 */ /* 0x000fe200078e020e */
[----:B------:R-:W-:Y:S02]  /*35a0*/  @!P2 IADD3 R11, PT, PT, -R11, RZ, RZ ;  /* 0x000000ff0b0ba210 */ /* 0x000fe40007ffe1ff */
[----:B------:R-:W-:Y:S02]  /*35b0*/  IABS R27, R27 ;  /* 0x0000001b001b7213 */ /* 0x000fe40000000000 */
[----:B------:R-:W-:-:S03]  /*35c0*/  ISETP.GT.U32.AND P2, PT, R28, R25, PT ;  /* 0x000000191c00720c */ /* 0x000fc60003f44070 */
[----:B------:R-:W-:-:S04]  /*35d0*/  IMAD.HI.U32 R14, R21, R27, RZ ;  /* 0x0000001b150e7227 */ /* 0x000fc800078e00ff */
[----:B------:R-:W-:Y:S02]  /*35e0*/  IMAD R27, R14, R4, R27 ;  /* 0x000000040e1b7224 */ /* 0x000fe400078e021b */
[----:B------:R-:W-:-:S03]  /*35f0*/  @!P4 VIADD R12, R12, 0x1 ;  /* 0x000000010c0cc836 */ /* 0x000fc60000000000 */
[----:B------:R-:W-:Y:S02]  /*3600*/  ISETP.GT.U32.AND P3, PT, R28, R27, PT ;  /* 0x0000001b1c00720c */ /* 0x000fe40003f64070 */
        /* <DEDUP_REMOVED lines=10> */
[----:B------:R-:W-:Y:S01]  /*36b0*/  ISETP.GT.U32.AND P6, PT, R28, R27, PT ;  /* 0x0000001b1c00720c */ /* 0x000fe20003fc4070 */
[----:B------:R-:W-:Y:S01]  /*36c0*/  @!P2 VIADD R13, R13, 0x1 ;  /* 0x000000010d0da836 */ /* 0x000fe20000000000 */
[----:B------:R-:W-:-:S03]  /*36d0*/  LOP3.LUT R25, R25, R2, RZ, 0x3c, !PT ;  /* 0x0000000219197212 */ /* 0x000fc600078e3cff */
[----:B------:R-:W-:Y:S01]  /*36e0*/  @P4 VIADD R13, R13, 0x1 ;  /* 0x000000010d0d4836 */ /* 0x000fe20000000000 */
[----:B------:R-:W-:-:S07]  /*36f0*/  ISETP.GE.AND P2, PT, R25, RZ, PT ;  /* 0x000000ff1900720c */ /* 0x000fce0003f46270 */
[----:B------:R-:W-:-:S04]  /*3700*/  @!P6 IADD3 R27, PT, PT, R27, -R22, RZ ;  /* 0x800000161b1be210 */ /* 0x000fc80007ffe0ff */
[----:B------:R-:W-:Y:S01]  /*3710*/  ISETP.GE.U32.AND P4, PT, R27, R28, PT ;  /* 0x0000001c1b00720c */ /* 0x000fe20003f86070 */
[----:B------:R-:W-:Y:S01]  /*3720*/  @!P6 VIADD R15, R15, 0x1 ;  /* 0x000000010f0fe836 */ /* 0x000fe20000000000 */
[----:B------:R-:W-:-:S11]  /*3730*/  @!P3 IADD3 R14, PT, PT, R14, 0x1, RZ ;  /* 0x000000010e0eb810 */ /* 0x000fd60007ffe0ff */
[----:B------:R-:W-:-:S05]  /*3740*/  @P4 VIADD R15, R15, 0x1 ;  /* 0x000000010f0f4836 */ /* 0x000fca0000000000 */
[----:B------:R-:W-:Y:S01]  /*3750*/  @!P2 IADD3 R15, PT, PT, -R15, RZ, RZ ;  /* 0x000000ff0f0fa210 */ /* 0x000fe20007ffe1ff */
[----:B------:R-:W-:Y:S02]  /*3760*/  @P5 VIADD R14, R14, 0x1 ;  /* 0x000000010e0e5836 */ /* 0x000fe40000000000 */
[----:B--2---:R-:W-:-:S05]  /*3770*/  IMAD R25, R16, 0xff, RZ ;  /* 0x000000ff10197824 */ /* 0x004fca00078e02ff */
[----:B------:R-:W-:Y:S02]  /*3780*/  IABS R27, R25 ;  /* 0x00000019001b7213 */ /* 0x000fe40000000000 */
[----:B------:R-:W-:-:S03]  /*3790*/  LOP3.LUT R25, R25, R2, RZ, 0x3c, !PT ;  /* 0x0000000219197212 */ /* 0x000fc600078e3cff */
[----:B------:R-:W-:Y:S01]  /*37a0*/  IMAD.HI.U32 R16, R21, R27, RZ ;  /* 0x0000001b15107227 */ /* 0x000fe200078e00ff */
[----:B------:R-:W-:-:S03]  /*37b0*/  ISETP.GE.AND P6, PT, R25, RZ, PT ;  /* 0x000000ff1900720c */ /* 0x000fc60003fc6270 */
[----:B------:R-:W-:Y:S02]  /*37c0*/  IMAD R25, R16, R4, R27 ;  /* 0x0000000410197224 */ /* 0x000fe400078e021b */
[----:B------:R-:W-:-:S03]  /*37d0*/  IMAD R17, R17, 0xff, RZ ;  /* 0x000000ff11117824 */ /* 0x000fc600078e02ff */
[----:B------:R-:W-:Y:S01]  /*37e0*/  ISETP.GT.U32.AND P2, PT, R28, R25, PT ;  /* 0x000000191c00720c */ /* 0x000fe20003f44070 */
[----:B------:R-:W-:Y:S01]  /*37f0*/  IMAD R27, R18, 0xff, RZ ;  /* 0x000000ff121b7824 */ /* 0x000fe200078e02ff */
[----:B------:R-:W-:-:S04]  /*3800*/  LOP3.LUT R18, R17, R2, RZ, 0x3c, !PT ;  /* 0x0000000211127212 */ /* 0x000fc800078e3cff */
[----:B------:R-:W-:Y:S02]  /*3810*/  ISETP.GE.AND P3, PT, R18, RZ, PT ;  /* 0x000000ff1200720c */ /* 0x000fe40003f66270 */
[----:B------:R-:W-:Y:S02]  /*3820*/  IABS R18, R17 ;  /* 0x0000001100127213 */ /* 0x000fe40000000000 */
[----:B------:R-:W-:Y:S02]  /*3830*/  LOP3.LUT R17, R27, R2, RZ, 0x3c, !PT ;  /* 0x000000021b117212 */ /* 0x000fe400078e3cff */
[----:B------:R-:W-:Y:S01]  /*3840*/  @!P1 IADD3 R14, PT, PT, -R14, RZ, RZ ;  /* 0x000000ff0e0e9210 */ /* 0x000fe20007ffe1ff */
[----:B------:R-:W-:Y:S01]  /*3850*/  @!P2 IMAD.IADD R25, R25, 0x1, -R22 ;  /* 0x000000011919a824 */ /* 0x000fe200078e0a16 */
[----:B------:R-:W-:Y:S01]  /*3860*/  ISETP.GE.AND P1, PT, R17, RZ, PT ;  /* 0x000000ff1100720c */ /* 0x000fe20003f26270 */
[----:B------:R-:W-:Y:S01]  /*3870*/  IMAD.HI.U32 R17, R21, R18, RZ ;  /* 0x0000001215117227 */ /* 0x000fe200078e00ff */
[----:B------:R-:W-:-:S02]  /*3880*/  @!P0 IADD3 R13, PT, PT, -R13, RZ, RZ ;  /* 0x000000ff0d0d8210 */ /* 0x000fc40007ffe1ff */
[----:B------:R-:W-:Y:S01]  /*3890*/  ISETP.GE.U32.AND P0, PT, R25, R28, PT ;  /* 0x0000001c1900720c */ /* 0x000fe20003f06070 */
        /* <DEDUP_REMOVED lines=18> */
[----:B------:R-:W-:Y:S02]  /*39c0*/  @!P5 IADD3 R17, PT, PT, R17, 0x1, RZ ;  /* 0x000000011111d810 */ /* 0x000fe40007ffe0ff */
[----:B------:R-:W-:-:S09]  /*39d0*/  LOP3.LUT R25, R25, R2, RZ, 0x3c, !PT ;  /* 0x0000000219197212 */ /* 0x000fd200078e3cff */
[----:B------:R-:W-:Y:S02]  /*39e0*/  @!P6 IMAD.IADD R27, R27, 0x1, -R22 ;  /* 0x000000011b1be824 */ /* 0x000fe400078e0a16 */
[----:B------:R-:W-:-:S03]  /*39f0*/  @P2 VIADD R17, R17, 0x1 ;  /* 0x0000000111112836 */ /* 0x000fc60000000000 */
[----:B------:R-:W-:Y:S02]  /*3a00*/  ISETP.GE.U32.AND P5, PT, R27, R28, PT ;  /* 0x0000001c1b00720c */ /* 0x000fe40003fa6070 */
[----:B------:R-:W-:Y:S02]  /*3a10*/  ISETP.GE.AND P2, PT, R25, RZ, PT ;  /* 0x000000ff1900720c */ /* 0x000fe40003f46270 */
[----:B------:R-:W-:Y:S02]  /*3a20*/  @!P4 IADD3 R18, PT, PT, R18, 0x1, RZ ;  /* 0x000000011212c810 */ /* 0x000fe40007ffe0ff */
[----:B------:R-:W-:Y:S01]  /*3a30*/  @!P6 IADD3 R19, PT, PT, R19, 0x1, RZ ;  /* 0x000000011313e810 */ /* 0x000fe20007ffe0ff */
[----:B------:R-:W-:Y:S02]  /*3a40*/  UIADD3 UR4, UPT, UPT, UR4, 0x10, URZ ;  /* 0x0000001004047890 */ /* 0x000fe4000fffe0ff */
[----:B------:R-:W-:-:S04]  /*3a50*/  @P0 VIADD R18, R18, 0x1 ;  /* 0x0000000112120836 */ /* 0x000fc80000000000 */
[----:B------:R-:W-:Y:S01]  /*3a60*/  @P5 IADD3 R19, PT, PT, R19, 0x1, RZ ;  /* 0x0000000113135810 */ /* 0x000fe20007ffe0ff */
[----:B------:R-:W-:Y:S01]  /*3a70*/  @!P3 IMAD.MOV R17, RZ, RZ, -R17 ;  /* 0x000000ffff11b224 */ /* 0x000fe200078e0a11 */
[----:B------:R-:W-:Y:S01]  /*3a80*/  UISETP.NE.AND UP0, UPT, UR4, 0x100, UPT ;  /* 0x000001000400788c */ /* 0x000fe2000bf05270 */
[----:B------:R-:W-:Y:S01]  /*3a90*/  @!P1 IMAD.MOV R18, RZ, RZ, -R18 ;  /* 0x000000ffff129224 */ /* 0x000fe200078e0a12 */
[----:B------:R-:W-:Y:S02]  /*3aa0*/  ISETP.NE.AND P0, PT, R2, RZ, PT ;  /* 0x000000ff0200720c */ /* 0x000fe40003f05270 */
[----:B------:R-:W-:Y:S02]  /*3ab0*/  LOP3.LUT R22, RZ, R2, RZ, 0x33, !PT ;  /* 0x00000002ff167212 */ /* 0x000fe400078e33ff */
[----:B------:R-:W-:Y:S02]  /*3ac0*/  @!P2 IADD3 R19, PT, PT, -R19, RZ, RZ ;  /* 0x000000ff1313a210 */ /* 0x000fe40007ffe1ff */
[----:B------:R-:W-:-:S02]  /*3ad0*/  SEL R4, R22, R23, !P0 ;  /* 0x0000001716047207 */ /* 0x000fc40004000000 */
[C---:B------:R-:W-:Y:S02]  /*3ae0*/  SEL R5, R22.reuse, R5, !P0 ;  /* 0x0000000516057207 */ /* 0x040fe40004000000 */
[C---:B------:R-:W-:Y:S02]  /*3af0*/  SEL R6, R22.reuse, R6, !P0 ;  /* 0x0000000616067207 */ /* 0x040fe40004000000 */
[C---:B------:R-:W-:Y:S02]  /*3b00*/  SEL R7, R22.reuse, R7, !P0 ;  /* 0x0000000716077207 */ /* 0x040fe40004000000 */
[C---:B------:R-:W-:Y:S02]  /*3b10*/  SEL R8, R22.reuse, R8, !P0 ;  /* 0x0000000816087207 */ /* 0x040fe40004000000 */
[C---:B------:R-:W-:Y:S02]  /*3b20*/  SEL R9, R22.reuse, R9, !P0 ;  /* 0x0000000916097207 */ /* 0x040fe40004000000 */
        /* <DEDUP_REMOVED lines=9> */
[----:B------:R-:W-:Y:S01]  /*3bc0*/  SEL R19, R22, R19, !P0 ;  /* 0x0000001316137207 */ /* 0x000fe20004000000 */
[----:B------:R-:W-:Y:S04]  /*3bd0*/  STL.128 [R20+-0x20], R4 ;  /* 0xffffe00414007387 */ /* 0x000fe80000100c00 */
[----:B------:R-:W-:Y:S04]  /*3be0*/  STL.128 [R20+-0x10], R8 ;  /* 0xfffff00814007387 */ /* 0x000fe80000100c00 */
[----:B------:R-:W-:Y:S04]  /*3bf0*/  STL.128 [R20], R12 ;  /* 0x0000000c14007387 */ /* 0x000fe80000100c00 */
[----:B------:R0:W-:Y:S02]  /*3c00*/  STL.128 [R20+0x10], R16 ;  /* 0x0000101014007387 */ /* 0x0001e40000100c00 */
[----:B0-----:R-:W-:Y:S01]  /*3c10*/  VIADD R20, R20, 0x40 ;  /* 0x0000004014147836 */ /* 0x001fe20000000000 */
[----:B------:R-:W-:Y:S06]  /*3c20*/  BRA.U UP0, `(.L_x_27) ;  /* 0xfffffff100547547 */ /* 0x000fec000b83ffff */
[----:B------:R-:W0:Y:S02]  /*3c30*/  LDC.64 R4, c[0x0][0x380] ;  /* 0x0000e000ff047b82 */ /* 0x000e240000000a00 */
[----:B0-----:R-:W-:-:S05]  /*3c40*/  IMAD.WIDE R4, R3, 0xc, R4 ;  /* 0x0000000c03047825 */ /* 0x001fca00078e0204 */
[----:B------:R-:W2:Y:S04]  /*3c50*/  LDG.E R2, desc[UR6][R4.64] ;  /* 0x0000000604027981 */ /* 0x000ea8000c1e1900 */
[----:B------:R-:W2:Y:S04]  /*3c60*/  LDG.E R7, desc[UR6][R4.64+0x4] ;  /* 0x0000040604077981 */ /* 0x000ea8000c1e1900 */
[----:B------:R-:W2:Y:S02]  /*3c70*/  LDG.E R6, desc[UR6][R4.64+0x8] ;  /* 0x0000080604067981 */ /* 0x000ea4000c1e1900 */
[----:B--2---:R-:W-:-:S05]  /*3c80*/  IADD3 R2, PT, PT, R6, R7, R2 ;  /* 0x0000000706027210 */ /* 0x004fca0007ffe002 */
[----:B------:R-:W-:-:S05]  /*3c90*/  IMAD.HI.U32 R2, R2, -0x55555555, RZ ;  /* 0xaaaaaaab02027827 */ /* 0x000fca00078e00ff */
[----:B------:R-:W-:-:S04]  /*3ca0*/  SHF.R.U32.HI R7, RZ, 0x1, R2 ;  /* 0x00000001ff077819 */ /* 0x000fc80000011602 */
[----:B------:R-:W-:Y:S02]  /*3cb0*/  LEA R0, R7, R0, 0x2 ;  /* 0x0000000007007211 */ /* 0x000fe400078e10ff */
[----:B------:R-:W0:Y:S03]  /*3cc0*/  LDC.64 R6, c[0x0][0x388] ;  /* 0x0000e200ff067b82 */ /* 0x000e260000000a00 */
[----:B------:R-:W2:Y:S01]  /*3cd0*/  LDL R9, [R0] ;  /* 0x0000000000097983 */ /* 0x000ea20000100800 */
[----:B0-----:R-:W-:-:S05]  /*3ce0*/  IMAD.WIDE R2, R3, 0xc, R6 ;  /* 0x0000000c03027825 */ /* 0x001fca00078e0206 */
[----:B--2---:R-:W-:Y:S04]  /*3cf0*/  STG.E desc[UR6][R2.64], R9 ;  /* 0x0000000902007986 */ /* 0x004fe8000c101906 */
[----:B------:R-:W-:Y:S04]  /*3d00*/  STG.E desc[UR6][R2.64+0x4], R9 ;  /* 0x0000040902007986 */ /* 0x000fe8000c101906 */
[----:B------:R-:W-:Y:S01]  /*3d10*/  STG.E desc[UR6][R2.64+0x8], R9 ;  /* 0x0000080902007986 */ /* 0x000fe2000c101906 */
[----:B------:R-:W-:Y:S05]  /*3d20*/  EXIT ;  /* 0x000000000000794d */ /* 0x000fea0003800000 */
.L_x_28:
        /* <DEDUP_REMOVED lines=13> */
.L_x_37:


//--------------------- .text._Z29contrastEnhancementLuminosityP3rgbS0_ii --------------------------
	.section	.text._Z29contrastEnhancementLuminosityP3rgbS0_ii,"ax",@progbits
	.align	128
        .global         _Z29contrastEnhancementLuminosityP3rgbS0_ii
        .type           _Z29contrastEnhancementLuminosityP3rgbS0_ii,@function
        .size           _Z29contrastEnhancementLuminosityP3rgbS0_ii,(.L_x_38 - _Z29contrastEnhancementLuminosityP3rgbS0_ii)
        .other          _Z29contrastEnhancementLuminosityP3rgbS0_ii,@"STO_CUDA_ENTRY STV_DEFAULT"
_Z29contrastEnhancementLuminosityP3rgbS0_ii:
.text._Z29contrastEnhancementLuminosityP3rgbS0_ii:
        /* <DEDUP_REMOVED lines=13> */
[----:B------:R-:W0:Y:S01]  /*00d0*/  LDC.64 R2, c[0x0][0x380] ;  /* 0x0000e000ff027b82 */ /* 0x000e220000000a00 */
[----:B------:R-:W1:Y:S01]  /*00e0*/  LDCU.64 UR4, c[0x0][0x358] ;  /* 0x00006b00ff0477ac */ /* 0x000e620008000a00 */
[----:B------:R-:W-:-:S04]  /*00f0*/  IMAD R0, R5, UR6, R0 ;  /* 0x0000000605007c24 */ /* 0x000fc8000f8e0200 */
[----:B0-----:R-:W-:-:S05]  /*0100*/  IMAD.WIDE R2, R0, 0xc, R2 ;  /* 0x0000000c00027825 */ /* 0x001fca00078e0202 */
[----:B-1----:R-:W2:Y:S04]  /*0110*/  LDG.E R5, desc[UR4][R2.64+0x4] ;  /* 0x0000040402057981 */ /* 0x002ea8000c1e1900 */
[----:B------:R-:W3:Y:S04]  /*0120*/  LDG.E R4, desc[UR4][R2.64] ;  /* 0x0000000402047981 */ /* 0x000ee8000c1e1900 */
[----:B------:R0:W4:Y:S02]  /*0130*/  LDG.E R6, desc[UR4][R2.64+0x8] ;  /* 0x0000080402067981 */ /* 0x000124000c1e1900 */
[----:B0-----:R-:W0:Y:S02]  /*0140*/  LDC.64 R2, c[0x0][0x388] ;  /* 0x0000e200ff027b82 */ /* 0x001e240000000a00 */
[----:B0-----:R-:W-:Y:S01]  /*0150*/  IMAD.WIDE R2, R0, 0xc, R2 ;  /* 0x0000000c00027825 */ /* 0x001fe200078e0202 */
[----:B--2---:R-:W-:-:S02]  /*0160*/  I2FP.F32.U32 R5, R5 ;  /* 0x0000000500057245 */ /* 0x004fc40000201000 */
[----:B---3--:R-:W-:-:S03]  /*0170*/  I2FP.F32.U32 R4, R4 ;  /* 0x0000000400047245 */ /* 0x008fc60000201000 */
[----:B------:R-:W-:Y:S01]  /*0180*/  FMUL R7, R5, 0.71520000696182250977 ;  /* 0x3f37175905077820 */ /* 0x000fe20000400000 */
[----:B----4-:R-:W-:-:S03]  /*0190*/  I2FP.F32.U32 R6, R6 ;  /* 0x0000000600067245 */ /* 0x010fc60000201000 */
[----:B------:R-:W-:-:S04]  /*01a0*/  FFMA R7, R4, 0.21259999275207519531, R7 ;  /* 0x3e59b3d004077823 */ /* 0x000fc80000000007 */
[----:B------:R-:W-:-:S04]  /*01b0*/  FFMA R7, R6, 0.072200000286102294922, R7 ;  /* 0x3d93dd9806077823 */ /* 0x000fc80000000007 */
[--C-:B------:R-:W-:Y:S01]  /*01c0*/  FADD R4, R4, -R7.reuse ;  /* 0x8000000704047221 */ /* 0x100fe20000000000 */
[--C-:B------:R-:W-:Y:S01]  /*01d0*/  FADD R8, R5, -R7.reuse ;  /* 0x8000000705087221 */ /* 0x100fe20000000000 */
[--C-:B------:R-:W-:Y:S02]  /*01e0*/  FADD R6, R6, -R7.reuse ;  /* 0x8000000706067221 */ /* 0x100fe40000000000 */
[--C-:B------:R-:W-:Y:S01]  /*01f0*/  FFMA R4, R4, 1.2000000476837158203, R7.reuse ;  /* 0x3f99999a04047823 */ /* 0x100fe20000000007 */
[--C-:B------:R-:W-:Y:S01]  /*0200*/  FFMA R8, R8, 1.2000000476837158203, R7.reuse ;  /* 0x3f99999a08087823 */ /* 0x100fe20000000007 */
[----:B------:R-:W-:-:S03]  /*0210*/  FFMA R6, R6, 1.2000000476837158203, R7 ;  /* 0x3f99999a06067823 */ /* 0x000fc60000000007 */
[----:B------:R-:W-:Y:S02]  /*0220*/  FMNMX R4, RZ, R4, !PT ;  /* 0x00000004ff047209 */ /* 0x000fe40007800000 */
[----:B------:R-:W-:Y:S02]  /*0230*/  FMNMX R8, RZ, R8, !PT ;  /* 0x00000008ff087209 */ /* 0x000fe40007800000 */
[----:B------:R-:W-:Y:S02]  /*0240*/  FMNMX R6, RZ, R6, !PT ;  /* 0x00000006ff067209 */ /* 0x000fe40007800000 */
[----:B------:R-:W-:Y:S02]  /*0250*/  FMNMX R4, R4, 255, PT ;  /* 0x437f000004047809 */ /* 0x000fe40003800000 */
[----:B------:R-:W-:Y:S02]  /*0260*/  FMNMX R8, R8, 255, PT ;  /* 0x437f000008087809 */ /* 0x000fe40003800000 */
[----:B------:R-:W-:Y:S01]  /*0270*/  FMNMX R6, R6, 255, PT ;  /* 0x437f000006067809 */ /* 0x000fe20003800000 */
[----:B------:R-:W0:Y:S08]  /*0280*/  F2I.U32.TRUNC.NTZ R5, R4 ;  /* 0x0000000400057305 */ /* 0x000e30000020f000 */
[----:B------:R-:W1:Y:S01]  /*0290*/  F2I.U32.TRUNC.NTZ R7, R8 ;  /* 0x0000000800077305 */ /* 0x000e62000020f000 */
[----:B0-----:R-:W-:Y:S07]  /*02a0*/  STG.E desc[UR4][R2.64], R5 ;  /* 0x0000000502007986 */ /* 0x001fee000c101904 */
[----:B------:R-:W0:Y:S01]  /*02b0*/  F2I.U32.TRUNC.NTZ R9, R6 ;  /* 0x0000000600097305 */ /* 0x000e22000020f000 */
[----:B-1----:R-:W-:Y:S04]  /*02c0*/  STG.E desc[UR4][R2.64+0x4], R7 ;  /* 0x0000040702007986 */ /* 0x002fe8000c101904 */
[----:B0-----:R-:W-:Y:S01]  /*02d0*/  STG.E desc[UR4][R2.64+0x8], R9 ;  /* 0x0000080902007986 */ /* 0x001fe2000c101904 */
[----:B------:R-:W-:Y:S05]  /*02e0*/  EXIT ;  /* 0x000000000000794d */ /* 0x000fea0003800000 */
.L_x_29:
        /* <DEDUP_REMOVED lines=9> */
.L_x_38:


//--------------------- .text._Z14denoise_kernelP3rgbS0_ii --------------------------
	.section	.text._Z14denoise_kernelP3rgbS0_ii,"ax",@progbits
	.align	128
        .global         _Z14denoise_kernelP3rgbS0_ii
        .type           _Z14denoise_kernelP3rgbS0_ii,@function
        .size           _Z14denoise_kernelP3rgbS0_ii,(.L_x_39 - _Z14denoise_kernelP3rgbS0_ii)
        .other          _Z14denoise_kernelP3rgbS0_ii,@"STO_CUDA_ENTRY STV_DEFAULT"
_Z14denoise_kernelP3rgbS0_ii:
.text._Z14denoise_kernelP3rgbS0_ii:
        /* <DEDUP_REMOVED lines=8> */
[----:B0-----:R-:W-:-:S05]  /*0080*/  IMAD R0, R0, UR5, R5 ;  /* 0x0000000500007c24 */ /* 0x001fca000f8e0205 */
[----:B------:R-:W-:Y:S01]  /*0090*/  ISETP.NE.AND P0, PT, R0, RZ, PT ;  /* 0x000000ff0000720c */ /* 0x000fe20003f05270 */
[----:B-1----:R-:W-:-:S05]  /*00a0*/  IMAD R3, R3, UR4, R2 ;  /* 0x0000000403037c24 */ /* 0x002fca000f8e0202 */
[----:B------:R-:W-:Y:S01]  /*00b0*/  ISETP.LT.OR P0, PT, R3, 0x1, !P0 ;  /* 0x000000010300780c */ /* 0x000fe20004701670 */
[----:B--2---:R-:W-:Y:S02]  /*00c0*/  VIADD R2, R6, 0xffffffff ;  /* 0xffffffff06027836 */ /* 0x004fe40000000000 */
[----:B------:R-:W-:-:S03]  /*00d0*/  VIADD R7, R7, 0xffffffff ;  /* 0xffffffff07077836 */ /* 0x000fc60000000000 */
[----:B------:R-:W-:-:S04]  /*00e0*/  ISETP.GE.OR P0, PT, R3, R2, P0 ;  /* 0x000000020300720c */ /* 0x000fc80000706670 */
[----:B------:R-:W-:-:S13]  /*00f0*/  ISETP.GE.OR P0, PT, R0, R7, P0 ;  /* 0x000000070000720c */ /* 0x000fda0000706670 */
[----:B------:R-:W-:Y:S05]  /*0100*/  @P0 EXIT ;  /* 0x000000000000094d */ /* 0x000fea0003800000 */
[----:B------:R-:W0:Y:S01]  /*0110*/  LDC.64 R4, c[0x0][0x380] ;  /* 0x0000e000ff047b82 */ /* 0x000e220000000a00 */
[----:B------:R-:W1:Y:S01]  /*0120*/  LDCU.64 UR4, c[0x0][0x358] ;  /* 0x00006b00ff0477ac */ /* 0x000e620008000a00 */
[----:B------:R-:W-:-:S04]  /*0130*/  IMAD R11, R0, R6, R3 ;  /* 0x00000006000b7224 */ /* 0x000fc800078e0203 */
[C---:B------:R-:W-:Y:S02]  /*0140*/  IMAD.IADD R7, R11.reuse, 0x1, -R6 ;  /* 0x000000010b077824 */ /* 0x040fe400078e0a06 */
[----:B0-----:R-:W-:-:S04]  /*0150*/  IMAD.WIDE R2, R11, 0xc, R4 ;  /* 0x0000000c0b027825 */ /* 0x001fc800078e0204 */
[----:B------:R-:W-:Y:S01]  /*0160*/  IMAD.WIDE R4, R7, 0xc, R4 ;  /* 0x0000000c07047825 */ /* 0x000fe200078e0204 */
[----:B-1----:R-:W2:Y:S04]  /*0170*/  LDG.E R0, desc[UR4][R2.64] ;  /* 0x0000000402007981 */ /* 0x002ea8000c1e1900 */
[----:B------:R-:W2:Y:S01]  /*0180*/  LDG.E R9, desc[UR4][R2.64+-0xc] ;  /* 0xfffff40402097981 */ /* 0x000ea2000c1e1900 */
[----:B------:R-:W-:-:S03]  /*0190*/  IMAD.WIDE R6, R6, 0xc, R2 ;  /* 0x0000000c06067825 */ /* 0x000fc600078e0202 */
[----:B------:R-:W3:Y:S04]  /*01a0*/  LDG.E R13, desc[UR4][R2.64+0xc] ;  /* 0x00000c04020d7981 */ /* 0x000ee8000c1e1900 */
[----:B------:R-:W3:Y:S04]  /*01b0*/  LDG.E R10, desc[UR4][R4.64] ;  /* 0x00000004040a7981 */ /* 0x000ee8000c1e1900 */
[----:B------:R-:W4:Y:S04]  /*01c0*/  LDG.E R15, desc[UR4][R4.64+0xc] ;  /* 0x00000c04040f7981 */ /* 0x000f28000c1e1900 */
[----:B------:R-:W4:Y:S04]  /*01d0*/  LDG.E R12, desc[UR4][R4.64+-0xc] ;  /* 0xfffff404040c7981 */ /* 0x000f28000c1e1900 */
[----:B------:R-:W5:Y:S04]  /*01e0*/  LDG.E R17, desc[UR4][R6.64] ;  /* 0x0000000406117981 */ /* 0x000f68000c1e1900 */
[----:B------:R-:W5:Y:S04]  /*01f0*/  LDG.E R14, desc[UR4][R6.64+0xc] ;  /* 0x00000c04060e7981 */ /* 0x000f68000c1e1900 */
[----:B------:R-:W5:Y:S01]  /*0200*/  LDG.E R19, desc[UR4][R6.64+-0xc] ;  /* 0xfffff40406137981 */ /* 0x000f62000c1e1900 */
[----:B--2---:R-:W-:-:S02]  /*0210*/  LEA R0, R0, R9, 0x1 ;  /* 0x0000000900007211 */ /* 0x004fc400078e08ff */
[----:B------:R-:W0:Y:S02]  /*0220*/  LDC.64 R8, c[0x0][0x388] ;  /* 0x0000e200ff087b82 */ /* 0x000e240000000a00 */
[----:B---3--:R-:W-:-:S04]  /*0230*/  IADD3 R0, PT, PT, R10, R0, R13 ;  /* 0x000000000a007210 */ /* 0x008fc80007ffe00d */
[----:B----4-:R-:W-:-:S04]  /*0240*/  IADD3 R0, PT, PT, R12, R0, R15 ;  /* 0x000000000c007210 */ /* 0x010fc80007ffe00f */
[----:B-----5:R-:W-:Y:S01]  /*0250*/  IADD3 R0, PT, PT, R14, R0, R17 ;  /* 0x000000000e007210 */ /* 0x020fe20007ffe011 */
[----:B0-----:R-:W-:-:S04]  /*0260*/  IMAD.WIDE R8, R11, 0xc, R8 ;  /* 0x0000000c0b087825 */ /* 0x001fc800078e0208 */
[----:B------:R-:W-:-:S04]  /*0270*/  IMAD.IADD R0, R0, 0x1, R19 ;  /* 0x0000000100007824 */ /* 0x000fc800078e0213 */
[----:B------:R-:W-:-:S05]  /*0280*/  IMAD.HI.U32 R0, R0, -0x33333333, RZ ;  /* 0xcccccccd00007827 */ /* 0x000fca00078e00ff */
[----:B------:R-:W-:-:S05]  /*0290*/  SHF.R.U32.HI R11, RZ, 0x3, R0 ;  /* 0x00000003ff0b7819 */ /* 0x000fca0000011600 */
[----:B------:R0:W-:Y:S04]  /*02a0*/  STG.E desc[UR4][R8.64], R11 ;  /* 0x0000000b08007986 */ /* 0x0001e8000c101904 */
        /* <DEDUP_REMOVED lines=9> */
[----:B--2---:R-:W-:-:S05]  /*0340*/  IMAD R0, R0, 0x2, R13 ;  /* 0x0000000200007824 */ /* 0x004fca00078e020d */
[----:B---3--:R-:W-:-:S04]  /*0350*/  IADD3 R0, PT, PT, R10, R0, R15 ;  /* 0x000000000a007210 */ /* 0x008fc80007ffe00f */
[----:B----4-:R-:W-:-:S04]  /*0360*/  IADD3 R0, PT, PT, R12, R0, R17 ;  /* 0x000000000c007210 */ /* 0x010fc80007ffe011 */
[----:B-----5:R-:W-:-:S04]  /*0370*/  IADD3 R0, PT, PT, R14, R0, R19 ;  /* 0x000000000e007210 */ /* 0x020fc80007ffe013 */
[----:B------:R-:W-:-:S05]  /*0380*/  IADD3 R0, PT, PT, R0, R21, RZ ;  /* 0x0000001500007210 */ /* 0x000fca0007ffe0ff */
[----:B------:R-:W-:-:S05]  /*0390*/  IMAD.HI.U32 R0, R0, -0x33333333, RZ ;  /* 0xcccccccd00007827 */ /* 0x000fca00078e00ff */
[----:B0-----:R-:W-:-:S05]  /*03a0*/  SHF.R.U32.HI R11, RZ, 0x3, R0 ;  /* 0x00000003ff0b7819 */ /* 0x001fca0000011600 */
[----:B------:R-:W-:Y:S04]  /*03b0*/  STG.E desc[UR4][R8.64+0x4], R11 ;  /* 0x0000040b08007986 */ /* 0x000fe8000c101904 */
        /* <DEDUP_REMOVED lines=15> */
[----:B------:R-:W-:-:S05]  /*04b0*/  SHF.R.U32.HI R3, RZ, 0x3, R0 ;  /* 0x00000003ff037819 */ /* 0x000fca0000011600 */
[----:B------:R-:W-:Y:S01]  /*04c0*/  STG.E desc[UR4][R8.64+0x8], R3 ;  /* 0x0000080308007986 */ /* 0x000fe2000c101904 */
[----:B------:R-:W-:Y:S05]  /*04d0*/  EXIT ;  /* 0x000000000000794d */ /* 0x000fea0003800000 */
.L_x_30:
        /* <DEDUP_REMOVED lines=10> */
.L_x_39:


//--------------------- .nv.shared.reserved.0     --------------------------
	.section	.nv.shared.reserved.0,"aw",@nobits
	.weak		__nv_reservedSMEM_offset_0_alias
	.size		__nv_reservedSMEM_offset_0_alias, 0, 64
	.other		__nv_reservedSMEM_offset_0_alias,@"STO_CUDA_RESERVED_SHARED STV_DEFAULT"
__nv_reservedSMEM_offset_0_alias:
	.zero		0
	.zero		64


//--------------------- .nv.constant0._Z16sharpeningFilterP3rgbS0_jj --------------------------
	.section	.nv.constant0._Z16sharpeningFilterP3rgbS0_jj,"a",@progbits
	.sectionflags	@""
	.align	4
.nv.constant0._Z16sharpeningFilterP3rgbS0_jj:
	.zero		920


//--------------------- .nv.constant0._Z23gamma_correction_kernelP3rgbS0_ii --------------------------
	.section	.nv.constant0._Z23gamma_correction_kernelP3rgbS0_ii,"a",@progbits
	.sectionflags	@""
	.align	4
.nv.constant0._Z23gamma_correction_kernelP3rgbS0_ii:
	.zero		920


//--------------------- .nv.constant0._Z23image_sharpening_kernelP3rgbS0_ii --------------------------
	.section	.nv.constant0._Z23image_sharpening_kernelP3rgbS0_ii,"a",@progbits
	.sectionflags	@""
	.align	4
.nv.constant0._Z23image_sharpening_kernelP3rgbS0_ii:
	.zero		920


//--------------------- .nv.constant0._Z23color_correction_kernelPhiifff --------------------------
	.section	.nv.constant0._Z23color_correction_kernelPhiifff,"a",@progbits
	.sectionflags	@""
	.align	4
.nv.constant0._Z23color_correction_kernelPhiifff:
	.zero		924


//--------------------- .nv.constant0._Z29histogram_equalization_kernelP3rgbS0_ii --------------------------
	.section	.nv.constant0._Z29histogram_equalization_kernelP3rgbS0_ii,"a",@progbits
	.sectionflags	@""
	.align	4
.nv.constant0._Z29histogram_equalization_kernelP3rgbS0_ii:
	.zero		920


//--------------------- .nv.constant0._Z29contrastEnhancementLuminosityP3rgbS0_ii --------------------------
	.section	.nv.constant0._Z29contrastEnhancementLuminosityP3rgbS0_ii,"a",@progbits
	.sectionflags	@""
	.align	4
.nv.constant0._Z29contrastEnhancementLuminosityP3rgbS0_ii:
	.zero		920


//--------------------- .nv.constant0._Z14denoise_kernelP3rgbS0_ii --------------------------
	.section	.nv.constant0._Z14denoise_kernelP3rgbS0_ii,"a",@progbits
	.sectionflags	@""
	.align	4
.nv.constant0._Z14denoise_kernelP3rgbS0_ii:
	.zero		920


//--------------------- SYMBOLS --------------------------

	.type		.nv.reservedSmem.offset0,@object
	.size		.nv.reservedSmem.offset0,0x4
